// auto-generated by cutlass_sweep.gemm — config: {"arch": "sm_90", "cluster_m": 2, "cluster_n": 1, "dtype": "fp16", "dtype_b": "fp16", "layout": "nt", "stages": 0, "tile_k": 64, "tile_m": 192, "tile_n": 256}
#include "cutlass/cutlass.h"
#include "cutlass/gemm/collective/collective_builder.hpp"
#include "cutlass/gemm/device/gemm_universal_adapter.h"
#include "cutlass/gemm/kernel/gemm_universal.hpp"
#include "cutlass/epilogue/collective/collective_builder.hpp"

using ElemA = cutlass::half_t;
using ElemB = cutlass::half_t;
using ElemCD = cutlass::half_t;
using Acc  = float;
using TileShape    = cute::Shape<cute::_192, cute::_256, cute::_64>;
using ClusterShape = cute::Shape<cute::_2, cute::_1, cute::_1>;

using CollectiveEpilogue = typename cutlass::epilogue::collective::CollectiveBuilder<
    cutlass::arch::Sm90, cutlass::arch::OpClassTensorOp,
    TileShape, ClusterShape,
    cutlass::epilogue::collective::EpilogueTileAuto,
    Acc, Acc,
    ElemCD, cutlass::layout::RowMajor, 128 / cutlass::sizeof_bits<ElemCD>::value,
    ElemCD, cutlass::layout::RowMajor, 128 / cutlass::sizeof_bits<ElemCD>::value,
    cutlass::epilogue::collective::EpilogueScheduleAuto
  >::CollectiveOp;

using CollectiveMainloop = typename cutlass::gemm::collective::CollectiveBuilder<
    cutlass::arch::Sm90, cutlass::arch::OpClassTensorOp,
    ElemA, cutlass::layout::RowMajor, 128 / cutlass::sizeof_bits<ElemA>::value,
    ElemB, cutlass::layout::ColumnMajor, 128 / cutlass::sizeof_bits<ElemB>::value,
    Acc,
    TileShape, ClusterShape,
    cutlass::gemm::collective::StageCountAutoCarveout<static_cast<int>(sizeof(typename CollectiveEpilogue::SharedStorage))>,
    cutlass::gemm::collective::KernelScheduleAuto
  >::CollectiveOp;

using GemmKernel = cutlass::gemm::kernel::GemmUniversal<
    cute::Shape<int,int,int,int>,
    CollectiveMainloop,
    CollectiveEpilogue
>;
using Gemm = cutlass::gemm::device::GemmUniversalAdapter<GemmKernel>;

// Force the device kernel symbol into the cubin without needing a host main.
auto* _anchor = &cutlass::device_kernel<GemmKernel>;


// ===== COMPILED SASS (sm_90a) =====

	.target	sm_90a

	.elftype	@"ET_EXEC"


//--------------------- .note.nv.tkinfo           --------------------------
	.section	.note.nv.tkinfo,"",@"SHT_NOTE"
	.sectionflags	@"SHF_NOTE_NV_TKINFO"
	.tkinfo
        /*0018*/ 	.word	0x00000002
        /*0030*/ 	.string	""
        /*0030*/ 	.string	"ptxas"
        /*0030*/ 	.string	"Cuda compilation tools, release 13.0, V13.0.88"
        /*0030*/ 	.string	"Build cuda_13.0.r13.0/compiler.36424714_0"
        /*0030*/ 	.string	"-arch sm_90a -m 64 "



//--------------------- .note.nv.cuinfo           --------------------------
	.section	.note.nv.cuinfo,"",@"SHT_NOTE"
	.sectionflags	@"SHF_NOTE_NV_CUINFO"
        /*0018*/ 	.short	0x0002
        /*001a*/ 	.short	0x005a
        /*001c*/ 	.short	0x0082
	.zero		2


//--------------------- .nv.info                  --------------------------
	.section	.nv.info,"",@"SHT_CUDA_INFO"
	.align	4


	//----- nvinfo : EIATTR_REGCOUNT
	.align		4
        /*0000*/ 	.byte	0x04, 0x2f
        /*0002*/ 	.short	(.L_15 - .L_14)
	.align		4
.L_14:
        /*0004*/ 	.word	index@(_ZN7cutlass13device_kernelINS_4gemm6kernel13GemmUniversalIN4cute5tupleIJiiiiEEENS1_10collective13CollectiveMmaINS1_34MainloopSm90TmaGmmaWarpSpecializedILi4ENS5_IJNS4_1CILi2EEENSA_ILi1EEESC_EEENS1_35KernelTmaWarpSpecializedCooperativeEEENS5_IJNSA_ILi192EEENSA_ILi256EEENSA_ILi64EEEEEENS_6half_tENS5_IJlSC_lEEESK_SL_NS4_8TiledMMAINS4_8MMA_AtomIJNS4_4SM904GMMA26MMA_64x256x16_F32F16F16_SSILNSP_5MajorE0ELSR_0ELNSP_7ScaleInE1ELSS_1EEEEEENS4_6LayoutISD_NS5_IJSC_NSA_ILi0EEESW_EEEEENS5_IJNS4_10UnderscoreESZ_SZ_EEEEENS4_13SM90_TMA_LOADENS4_14ComposedLayoutINS4_7SwizzleILi3ELi4ELi3EEENS4_18smem_ptr_flag_bitsILi16EEENSV_INS5_IJNSA_ILi8EEESI_EEENS5_IJSI_SC_EEEEEEEvNS4_8identityENS4_23SM90_TMA_LOAD_MULTICASTES1C_vS1D_EENS_8epilogue10collective6detail29Sm90TmaWarpSpecializedAdapterINS1H_15DefaultEpilogueISK_SL_SL_NS1G_6thread17LinearCombinationISK_Li1EffLNS1L_9ScaleType4KindE0ELNS_15FloatRoundStyleE2ESK_EENS1_15EpilogueDefaultEEEEEvvEEEEvNT_6ParamsE)
        /*0008*/ 	.word	0x000000a8


	//----- nvinfo : EIATTR_FRAME_SIZE
	.align		4
.L_15:
        /*000c*/ 	.byte	0x04, 0x11
        /*000e*/ 	.short	(.L_17 - .L_16)
	.align		4
.L_16:
        /*0010*/ 	.word	index@(_ZN7cutlass13device_kernelINS_4gemm6kernel13GemmUniversalIN4cute5tupleIJiiiiEEENS1_10collective13CollectiveMmaINS1_34MainloopSm90TmaGmmaWarpSpecializedILi4ENS5_IJNS4_1CILi2EEENSA_ILi1EEESC_EEENS1_35KernelTmaWarpSpecializedCooperativeEEENS5_IJNSA_ILi192EEENSA_ILi256EEENSA_ILi64EEEEEENS_6half_tENS5_IJlSC_lEEESK_SL_NS4_8TiledMMAINS4_8MMA_AtomIJNS4_4SM904GMMA26MMA_64x256x16_F32F16F16_SSILNSP_5MajorE0ELSR_0ELNSP_7ScaleInE1ELSS_1EEEEEENS4_6LayoutISD_NS5_IJSC_NSA_ILi0EEESW_EEEEENS5_IJNS4_10UnderscoreESZ_SZ_EEEEENS4_13SM90_TMA_LOADENS4_14ComposedLayoutINS4_7SwizzleILi3ELi4ELi3EEENS4_18smem_ptr_flag_bitsILi16EEENSV_INS5_IJNSA_ILi8EEESI_EEENS5_IJSI_SC_EEEEEEEvNS4_8identityENS4_23SM90_TMA_LOAD_MULTICASTES1C_vS1D_EENS_8epilogue10collective6detail29Sm90TmaWarpSpecializedAdapterINS1H_15DefaultEpilogueISK_SL_SL_NS1G_6thread17LinearCombinationISK_Li1EffLNS1L_9ScaleType4KindE0ELNS_15FloatRoundStyleE2ESK_EENS1_15EpilogueDefaultEEEEEvvEEEEvNT_6ParamsE)
        /*0014*/ 	.word	0x000007d0


	//----- nvinfo : EIATTR_MIN_STACK_SIZE
	.align		4
.L_17:
        /*0018*/ 	.byte	0x04, 0x12
        /*001a*/ 	.short	(.L_19 - .L_18)
	.align		4
.L_18:
        /*001c*/ 	.word	index@(_ZN7cutlass13device_kernelINS_4gemm6kernel13GemmUniversalIN4cute5tupleIJiiiiEEENS1_10collective13CollectiveMmaINS1_34MainloopSm90TmaGmmaWarpSpecializedILi4ENS5_IJNS4_1CILi2EEENSA_ILi1EEESC_EEENS1_35KernelTmaWarpSpecializedCooperativeEEENS5_IJNSA_ILi192EEENSA_ILi256EEENSA_ILi64EEEEEENS_6half_tENS5_IJlSC_lEEESK_SL_NS4_8TiledMMAINS4_8MMA_AtomIJNS4_4SM904GMMA26MMA_64x256x16_F32F16F16_SSILNSP_5MajorE0ELSR_0ELNSP_7ScaleInE1ELSS_1EEEEEENS4_6LayoutISD_NS5_IJSC_NSA_ILi0EEESW_EEEEENS5_IJNS4_10UnderscoreESZ_SZ_EEEEENS4_13SM90_TMA_LOADENS4_14ComposedLayoutINS4_7SwizzleILi3ELi4ELi3EEENS4_18smem_ptr_flag_bitsILi16EEENSV_INS5_IJNSA_ILi8EEESI_EEENS5_IJSI_SC_EEEEEEEvNS4_8identityENS4_23SM90_TMA_LOAD_MULTICASTES1C_vS1D_EENS_8epilogue10collective6detail29Sm90TmaWarpSpecializedAdapterINS1H_15DefaultEpilogueISK_SL_SL_NS1G_6thread17LinearCombinationISK_Li1EffLNS1L_9ScaleType4KindE0ELNS_15FloatRoundStyleE2ESK_EENS1_15EpilogueDefaultEEEEEvvEEEEvNT_6ParamsE)
        /*0020*/ 	.word	0x000007d0
.L_19:


//--------------------- .nv.compat                --------------------------
	.section	.nv.compat,"",@"SHT_CUDA_COMPAT_INFO"
	.align	4
        /*0000*/ 	.byte	0x02, 0x09, 0x01, 0x00, 0x02, 0x02, 0x04, 0x00, 0x02, 0x05, 0x05, 0x00, 0x03, 0x07, 0x01, 0x01
        /*0010*/ 	.byte	0x02, 0x03, 0x01, 0x00, 0x02, 0x06, 0x01, 0x00, 0x04, 0x0b, 0x08, 0x00, 0x00, 0x00, 0x00, 0x00
        /*0020*/ 	.byte	0x00, 0x00, 0x00, 0x00


//--------------------- .nv.info._ZN7cutlass13device_kernelINS_4gemm6kernel13GemmUniversalIN4cute5tupleIJiiiiEEENS1_10collective13CollectiveMmaINS1_34MainloopSm90TmaGmmaWarpSpecializedILi4ENS5_IJNS4_1CILi2EEENSA_ILi1EEESC_EEENS1_35KernelTmaWarpSpecializedCooperativeEEENS5_IJNSA_ILi192EEENSA_ILi256EEENSA_ILi64EEEEEENS_6half_tENS5_IJlSC_lEEESK_SL_NS4_8TiledMMAINS4_8MMA_AtomIJNS4_4SM904GMMA26MMA_64x256x16_F32F16F16_SSILNSP_5MajorE0ELSR_0ELNSP_7ScaleInE1ELSS_1EEEEEENS4_6LayoutISD_NS5_IJSC_NSA_ILi0EEESW_EEEEENS5_IJNS4_10UnderscoreESZ_SZ_EEEEENS4_13SM90_TMA_LOADENS4_14ComposedLayoutINS4_7SwizzleILi3ELi4ELi3EEENS4_18smem_ptr_flag_bitsILi16EEENSV_INS5_IJNSA_ILi8EEESI_EEENS5_IJSI_SC_EEEEEEEvNS4_8identityENS4_23SM90_TMA_LOAD_MULTICASTES1C_vS1D_EENS_8epilogue10collective6detail29Sm90TmaWarpSpecializedAdapterINS1H_15DefaultEpilogueISK_SL_SL_NS1G_6thread17LinearCombinationISK_Li1EffLNS1L_9ScaleType4KindE0ELNS_15FloatRoundStyleE2ESK_EENS1_15EpilogueDefaultEEEEEvvEEEEvNT_6ParamsE --------------------------
	.section	.nv.info._ZN7cutlass13device_kernelINS_4gemm6kernel13GemmUniversalIN4cute5tupleIJiiiiEEENS1_10collective13CollectiveMmaINS1_34MainloopSm90TmaGmmaWarpSpecializedILi4ENS5_IJNS4_1CILi2EEENSA_ILi1EEESC_EEENS1_35KernelTmaWarpSpecializedCooperativeEEENS5_IJNSA_ILi192EEENSA_ILi256EEENSA_ILi64EEEEEENS_6half_tENS5_IJlSC_lEEESK_SL_NS4_8TiledMMAINS4_8MMA_AtomIJNS4_4SM904GMMA26MMA_64x256x16_F32F16F16_SSILNSP_5MajorE0ELSR_0ELNSP_7ScaleInE1ELSS_1EEEEEENS4_6LayoutISD_NS5_IJSC_NSA_ILi0EEESW_EEEEENS5_IJNS4_10UnderscoreESZ_SZ_EEEEENS4_13SM90_TMA_LOADENS4_14ComposedLayoutINS4_7SwizzleILi3ELi4ELi3EEENS4_18smem_ptr_flag_bitsILi16EEENSV_INS5_IJNSA_ILi8EEESI_EEENS5_IJSI_SC_EEEEEEEvNS4_8identityENS4_23SM90_TMA_LOAD_MULTICASTES1C_vS1D_EENS_8epilogue10collective6detail29Sm90TmaWarpSpecializedAdapterINS1H_15DefaultEpilogueISK_SL_SL_NS1G_6thread17LinearCombinationISK_Li1EffLNS1L_9ScaleType4KindE0ELNS_15FloatRoundStyleE2ESK_EENS1_15EpilogueDefaultEEEEEvvEEEEvNT_6ParamsE,"",@"SHT_CUDA_INFO"
	.sectionflags	@""
	.align	4


	//----- nvinfo : EIATTR_CUDA_API_VERSION
	.align		4
        /*0000*/ 	.byte	0x04, 0x37
        /*0002*/ 	.short	(.L_21 - .L_20)
.L_20:
        /*0004*/ 	.word	0x00000082


	//----- nvinfo : EIATTR_KPARAM_INFO
	.align		4
.L_21:
        /*0008*/ 	.byte	0x04, 0x17
        /*000a*/ 	.short	(.L_23 - .L_22)
.L_22:
        /*000c*/ 	.word	0x00000000
        /*0010*/ 	.short	0x0000
        /*0012*/ 	.short	0x0070
        /*0014*/ 	.byte	0x00, 0xf0, 0x01, 0x10


	//----- nvinfo : EIATTR_SPARSE_MMA_MASK
	.align		4
.L_23:
        /*0018*/ 	.byte	0x03, 0x50
        /*001a*/ 	.short	0x0000


	//----- nvinfo : EIATTR_MAXREG_COUNT
	.align		4
        /*001c*/ 	.byte	0x03, 0x1b
        /*001e*/ 	.short	0x00a8


	//----- nvinfo : EIATTR_NUM_BARRIERS
	.align		4
        /*0020*/ 	.byte	0x02, 0x4c
        /*0022*/ 	.byte	0x01
	.zero		1


	//----- nvinfo : EIATTR_EXTERNS
	.align		4
        /*0024*/ 	.byte	0x04, 0x0f
        /*0026*/ 	.short	(.L_25 - .L_24)


	//   ....[0]....
	.align		4
.L_24:
        /*0028*/ 	.word	index@(__assertfail)


	//----- nvinfo : EIATTR_ANNOTATIONS
	.align		4
.L_25:
        /*002c*/ 	.byte	0x04, 0x55
        /*002e*/ 	.short	(.L_27 - .L_26)


	//   ....[0]....
.L_26:
        /*0030*/ 	.word	0x00000001
        /*0034*/ 	.byte	0x10, 0x09, 0x00, 0x00, 0x01, 0x00, 0x00, 0x00, 0x20, 0x09, 0x00, 0x00, 0x01, 0x00, 0x00, 0x00
        /* <DEDUP_REMOVED lines=760> */
        /*2fc4*/ 	.byte	0xb0, 0xae, 0x01, 0x00, 0x01, 0x00, 0x00, 0x00, 0xd0, 0xae, 0x01, 0x00


	//----- nvinfo : EIATTR_MERCURY_ISA_VERSION
	.align		4
.L_27:
        /*2fd0*/ 	.byte	0x03, 0x5f
        /*2fd2*/ 	.short	0x0101


	//----- nvinfo : EIATTR_INT_WARP_WIDE_INSTR_OFFSETS
	.align		4
        /*2fd4*/ 	.byte	0x04, 0x31
        /*2fd6*/ 	.short	(.L_29 - .L_28)


	//   ....[0]....
.L_28:
        /*2fd8*/ 	.word	0x00000560


	//   ....[1]....
        /*2fdc*/ 	.word	0x00000580


	//   ....[2]....
        /*2fe0*/ 	.word	0x000006f0


	//   ....[3]....
        /*2fe4*/ 	.word	0x000091c0


	//----- nvinfo : EIATTR_COOP_GROUP_MASK_REGIDS
	.align		4
.L_29:
        /*2fe8*/ 	.byte	0x04, 0x29
        /*2fea*/ 	.short	(.L_31 - .L_30)


	//   ....[0]....
.L_30:
        /*2fec*/ 	.word	0xffffffff


	//   ....[1]....
        /*2ff0*/ 	.word	0xffffffff


	//   ....[2]....
        /*2ff4*/ 	.word	0xffffffff


	//   ....[3]....
        /*2ff8*/ 	.word	0xffffffff


	//   ....[4]....
        /*2ffc*/ 	.word	0xffffffff


	//   ....[5]....
        /*3000*/ 	.word	0xffffffff


	//----- nvinfo : EIATTR_COOP_GROUP_INSTR_OFFSETS
	.align		4
.L_31:
        /*3004*/ 	.byte	0x04, 0x28
        /*3006*/ 	.short	(.L_33 - .L_32)


	//   ....[0]....
.L_32:
        /*3008*/ 	.word	0x00000070


	//   ....[1]....
        /*300c*/ 	.word	0x00000080


	//   ....[2]....
        /*3010*/ 	.word	0x000001a0


	//   ....[3]....
        /*3014*/ 	.word	0x000003c0


	//   ....[4]....
        /*3018*/ 	.word	0x00000820


	//   ....[5]....
        /*301c*/ 	.word	0x000012c0


	//----- nvinfo : EIATTR_REG_RECONFIG
	.align		4
.L_33:
        /*3020*/ 	.byte	0x01, 0x54
	.zero		2


	//----- nvinfo : EIATTR_SYSCALL_OFFSETS
	.align		4
        /*3024*/ 	.byte	0x04, 0x46
        /*3026*/ 	.short	(.L_35 - .L_34)


	//   ....[0]....
.L_34:
        /*3028*/ 	.word	0x00001470


	//----- nvinfo : EIATTR_MBARRIER_INSTR_OFFSETS
	.align		4
.L_35:
        /*302c*/ 	.byte	0x04, 0x39
        /*302e*/ 	.short	(.L_37 - .L_36)


	//   ....[0]....
.L_36:
        /*3030*/ 	.word	0x00000320
        /*3034*/ 	.word	0x000000ff
        /*3038*/ 	.word	0x00000000
        /*303c*/ 	.short	0x0100
        /*303e*/ 	.byte	0x09
	.zero		1


	//   ....[1]....
        /*3040*/ 	.word	0x00000330
        /*3044*/ 	.word	0x000000ff
        /*3048*/ 	.word	0x00000020
        /*304c*/ 	.short	0x0100
        /*304e*/ 	.byte	0x09
	.zero		1


	//   ....[2]....
        /*3050*/ 	.word	0x00000340
        /*3054*/ 	.word	0x000000ff
        /*3058*/ 	.word	0x00000008
        /*305c*/ 	.short	0x0100
        /*305e*/ 	.byte	0x09
	.zero		1


	//   ....[3]....
        /*3060*/ 	.word	0x00000350
        /*3064*/ 	.word	0x000000ff
        /*3068*/ 	.word	0x00000028
        /*306c*/ 	.short	0x0100
        /*306e*/ 	.byte	0x09
	.zero		1


	//   ....[4]....
        /*3070*/ 	.word	0x00000360
        /*3074*/ 	.word	0x000000ff
        /*3078*/ 	.word	0x00000010
        /*307c*/ 	.short	0x0100
        /*307e*/ 	.byte	0x09
	.zero		1


	//   ....[5]....
        /*3080*/ 	.word	0x00000370
        /*3084*/ 	.word	0x000000ff
        /*3088*/ 	.word	0x00000030
        /*308c*/ 	.short	0x0100
        /*308e*/ 	.byte	0x09
	.zero		1


	//   ....[6]....
        /*3090*/ 	.word	0x00000380
        /*3094*/ 	.word	0x000000ff
        /*3098*/ 	.word	0x00000018
        /*309c*/ 	.short	0x0100
        /*309e*/ 	.byte	0x09
	.zero		1


	//   ....[7]....
        /*30a0*/ 	.word	0x00000390
        /*30a4*/ 	.word	0x000000ff
        /*30a8*/ 	.word	0x00000038
        /*30ac*/ 	.short	0x0100
        /*30ae*/ 	.byte	0x09
	.zero		1


	//   ....[8]....
        /*30b0*/ 	.word	0x00000760
        /*30b4*/ 	.word	0x000000ff
        /*30b8*/ 	.word	0x00000050
        /*30bc*/ 	.short	0x0100
        /*30be*/ 	.byte	0x06
	.zero		1


	//   ....[9]....
        /*30c0*/ 	.word	0x000007c0
        /*30c4*/ 	.word	0x000000ff
        /*30c8*/ 	.word	0x00000058
        /*30cc*/ 	.short	0x0100
        /*30ce*/ 	.byte	0x06
	.zero		1


	//   ....[10]....
        /*30d0*/ 	.word	0x00001550
        /*30d4*/ 	.word	0x00000004
        /*30d8*/ 	.word	0x00000000
        /*30dc*/ 	.short	0x010a
        /*30de*/ 	.byte	0x3f
	.zero		1


	//   ....[11]....
        /*30e0*/ 	.word	0x00001590
        /*30e4*/ 	.word	0x00000004
        /*30e8*/ 	.word	0x00000000
        /*30ec*/ 	.short	0x010a
        /*30ee*/ 	.byte	0x3f
	.zero		1


	//   ....[12]....
        /*30f0*/ 	.word	0x00004d80
        /*30f4*/ 	.word	0x00000004
        /*30f8*/ 	.word	0x00000000
        /*30fc*/ 	.short	0x010a
        /*30fe*/ 	.byte	0x3f
	.zero		1


	//   ....[13]....
        /*3100*/ 	.word	0x00004dc0
        /*3104*/ 	.word	0x00000004
        /*3108*/ 	.word	0x00000000
        /*310c*/ 	.short	0x010a
        /*310e*/ 	.byte	0x3f
	.zero		1


	//   ....[14]....
        /*3110*/ 	.word	0x00009050
        /*3114*/ 	.word	0x00000004
        /*3118*/ 	.word	0x00000000
        /*311c*/ 	.short	0x0101
        /*311e*/ 	.byte	0x3f
	.zero		1


	//   ....[15]....
        /*3120*/ 	.word	0x00009250
        /*3124*/ 	.word	0x00000000
        /*3128*/ 	.word	0x00000000
        /*312c*/ 	.short	0x0101
        /*312e*/ 	.byte	0x3f
	.zero		1


	//   ....[16]....
        /*3130*/ 	.word	0x0001aa50
        /*3134*/ 	.word	0x00000011
        /*3138*/ 	.word	0x00000020
        /*313c*/ 	.short	0x010a
        /*313e*/ 	.byte	0x3f
	.zero		1


	//   ....[17]....
        /*3140*/ 	.word	0x0001ae20
        /*3144*/ 	.word	0x00000003
        /*3148*/ 	.word	0x00000058
        /*314c*/ 	.short	0x0101
        /*314e*/ 	.byte	0x3f
	.zero		1


	//   ....[18]....
        /*3150*/ 	.word	0x0001b5b0
        /*3154*/ 	.word	0x00000005
        /*3158*/ 	.word	0x00000000
        /*315c*/ 	.short	0x010a
        /*315e*/ 	.byte	0x3f
	.zero		1


	//   ....[19]....
        /*3160*/ 	.word	0x0001b630
        /*3164*/ 	.word	0x00000007
        /*3168*/ 	.word	0x00000000
        /*316c*/ 	.short	0x010a
        /*316e*/ 	.byte	0x3f
	.zero		1


	//   ....[20]....
        /*3170*/ 	.word	0x0001b6c0
        /*3174*/ 	.word	0x00000006
        /*3178*/ 	.word	0x00000000
        /*317c*/ 	.short	0x010a
        /*317e*/ 	.byte	0x3f
	.zero		1


	//   ....[21]....
        /*3180*/ 	.word	0x0001b750
        /*3184*/ 	.word	0x00000003
        /*3188*/ 	.word	0x00000000
        /*318c*/ 	.short	0x010a
        /*318e*/ 	.byte	0x3f
	.zero		1


	//   ....[22]....
        /*3190*/ 	.word	0x0001b7b0
        /*3194*/ 	.word	0x00000004
        /*3198*/ 	.word	0x00000000
        /*319c*/ 	.short	0x010a
        /*319e*/ 	.byte	0x3f
	.zero		1


	//   ....[23]....
        /*31a0*/ 	.word	0x0001b800
        /*31a4*/ 	.word	0x00000004
        /*31a8*/ 	.word	0x00000000
        /*31ac*/ 	.short	0x010a
        /*31ae*/ 	.byte	0x3f
	.zero		1


	//   ....[24]....
        /*31b0*/ 	.word	0x0001b8d0
        /*31b4*/ 	.word	0x00000011
        /*31b8*/ 	.word	0x00000020
        /*31bc*/ 	.short	0x010a
        /*31be*/ 	.byte	0x3f
	.zero		1


	//   ....[25]....
        /*31c0*/ 	.word	0x0001b9a0
        /*31c4*/ 	.word	0x00000005
        /*31c8*/ 	.word	0x00000000
        /*31cc*/ 	.short	0x010a
        /*31ce*/ 	.byte	0x3f
	.zero		1


	//   ....[26]....
        /*31d0*/ 	.word	0x0001b9f0
        /*31d4*/ 	.word	0x00000007
        /*31d8*/ 	.word	0x00000000
        /*31dc*/ 	.short	0x010a
        /*31de*/ 	.byte	0x3f
	.zero		1


	//   ....[27]....
        /*31e0*/ 	.word	0x0001ba40
        /*31e4*/ 	.word	0x00000006
        /*31e8*/ 	.word	0x00000000
        /*31ec*/ 	.short	0x010a
        /*31ee*/ 	.byte	0x3f
	.zero		1


	//----- nvinfo : EIATTR_NUM_MBARRIERS
	.align		4
.L_37:
        /*31f0*/ 	.byte	0x03, 0x38
        /*31f2*/ 	.short	0x000a


	//----- nvinfo : EIATTR_EXIT_INSTR_OFFSETS
	.align		4
        /*31f4*/ 	.byte	0x04, 0x1c
        /*31f6*/ 	.short	(.L_39 - .L_38)


	//   ....[0]....
.L_38:
        /*31f8*/ 	.word	0x000009b0


	//   ....[1]....
        /*31fc*/ 	.word	0x000011e0


	//   ....[2]....
        /*3200*/ 	.word	0x0001a110


	//   ....[3]....
        /*3204*/ 	.word	0x0001a6c0


	//   ....[4]....
        /*3208*/ 	.word	0x0001b7a0


	//----- nvinfo : EIATTR_MAX_THREADS
	.align		4
.L_39:
        /*320c*/ 	.byte	0x04, 0x05
        /*320e*/ 	.short	(.L_41 - .L_40)
.L_40:
        /*3210*/ 	.word	0x00000180
        /*3214*/ 	.word	0x00000001
        /*3218*/ 	.word	0x00000001


	//----- nvinfo : EIATTR_CRS_STACK_SIZE
	.align		4
.L_41:
        /*321c*/ 	.byte	0x04, 0x1e
        /*321e*/ 	.short	(.L_43 - .L_42)
.L_42:
        /*3220*/ 	.word	0x00000000


	//----- nvinfo : EIATTR_CBANK_PARAM_SIZE
	.align		4
.L_43:
        /*3224*/ 	.byte	0x03, 0x19
        /*3226*/ 	.short	0x0470


	//----- nvinfo : EIATTR_PARAM_CBANK
	.align		4
        /*3228*/ 	.byte	0x04, 0x0a
        /*322a*/ 	.short	(.L_45 - .L_44)
	.align		4
.L_44:
        /*322c*/ 	.word	index@(.nv.constant0._ZN7cutlass13device_kernelINS_4gemm6kernel13GemmUniversalIN4cute5tupleIJiiiiEEENS1_10collective13CollectiveMmaINS1_34MainloopSm90TmaGmmaWarpSpecializedILi4ENS5_IJNS4_1CILi2EEENSA_ILi1EEESC_EEENS1_35KernelTmaWarpSpecializedCooperativeEEENS5_IJNSA_ILi192EEENSA_ILi256EEENSA_ILi64EEEEEENS_6half_tENS5_IJlSC_lEEESK_SL_NS4_8TiledMMAINS4_8MMA_AtomIJNS4_4SM904GMMA26MMA_64x256x16_F32F16F16_SSILNSP_5MajorE0ELSR_0ELNSP_7ScaleInE1ELSS_1EEEEEENS4_6LayoutISD_NS5_IJSC_NSA_ILi0EEESW_EEEEENS5_IJNS4_10UnderscoreESZ_SZ_EEEEENS4_13SM90_TMA_LOADENS4_14ComposedLayoutINS4_7SwizzleILi3ELi4ELi3EEENS4_18smem_ptr_flag_bitsILi16EEENSV_INS5_IJNSA_ILi8EEESI_EEENS5_IJSI_SC_EEEEEEEvNS4_8identityENS4_23SM90_TMA_LOAD_MULTICASTES1C_vS1D_EENS_8epilogue10collective6detail29Sm90TmaWarpSpecializedAdapterINS1H_15DefaultEpilogueISK_SL_SL_NS1G_6thread17LinearCombinationISK_Li1EffLNS1L_9ScaleType4KindE0ELNS_15FloatRoundStyleE2ESK_EENS1_15EpilogueDefaultEEEEEvvEEEEvNT_6ParamsE)
        /*3230*/ 	.short	0x0210
        /*3232*/ 	.short	0x0470


	//----- nvinfo : EIATTR_SW_WAR
	.align		4
.L_45:
        /*3234*/ 	.byte	0x04, 0x36
        /*3236*/ 	.short	(.L_47 - .L_46)
.L_46:
        /*3238*/ 	.word	0x00000008
.L_47:


//--------------------- .nv.callgraph             --------------------------
	.section	.nv.callgraph,"",@"SHT_CUDA_CALLGRAPH"
	.align	4
	.sectionentsize	8
	.align		4
        /*0000*/ 	.word	0x00000000
	.align		4
        /*0004*/ 	.word	0xffffffff
	.align		4
        /*0008*/ 	.word	index@(_ZN7cutlass13device_kernelINS_4gemm6kernel13GemmUniversalIN4cute5tupleIJiiiiEEENS1_10collective13CollectiveMmaINS1_34MainloopSm90TmaGmmaWarpSpecializedILi4ENS5_IJNS4_1CILi2EEENSA_ILi1EEESC_EEENS1_35KernelTmaWarpSpecializedCooperativeEEENS5_IJNSA_ILi192EEENSA_ILi256EEENSA_ILi64EEEEEENS_6half_tENS5_IJlSC_lEEESK_SL_NS4_8TiledMMAINS4_8MMA_AtomIJNS4_4SM904GMMA26MMA_64x256x16_F32F16F16_SSILNSP_5MajorE0ELSR_0ELNSP_7ScaleInE1ELSS_1EEEEEENS4_6LayoutISD_NS5_IJSC_NSA_ILi0EEESW_EEEEENS5_IJNS4_10UnderscoreESZ_SZ_EEEEENS4_13SM90_TMA_LOADENS4_14ComposedLayoutINS4_7SwizzleILi3ELi4ELi3EEENS4_18smem_ptr_flag_bitsILi16EEENSV_INS5_IJNSA_ILi8EEESI_EEENS5_IJSI_SC_EEEEEEEvNS4_8identityENS4_23SM90_TMA_LOAD_MULTICASTES1C_vS1D_EENS_8epilogue10collective6detail29Sm90TmaWarpSpecializedAdapterINS1H_15DefaultEpilogueISK_SL_SL_NS1G_6thread17LinearCombinationISK_Li1EffLNS1L_9ScaleType4KindE0ELNS_15FloatRoundStyleE2ESK_EENS1_15EpilogueDefaultEEEEEvvEEEEvNT_6ParamsE)
	.align		4
        /*000c*/ 	.word	index@(__assertfail)
	.align		4
        /*0010*/ 	.word	0x00000000
	.align		4
        /*0014*/ 	.word	0xfffffffe
	.align		4
        /*0018*/ 	.word	0x00000000
	.align		4
        /*001c*/ 	.word	0xfffffffd
	.align		4
        /*0020*/ 	.word	0x00000000
	.align		4
        /*0024*/ 	.word	0xfffffffc


//--------------------- .nv.constant4             --------------------------
	.section	.nv.constant4,"a",@progbits
	.align	8
	.align		8
.nv.constant4:
        /*0000*/ 	.dword	__assertfail
	.align		8
        /*0008*/ 	.dword	__unnamed_1
	.align		8
        /*0010*/ 	.dword	_ZN40_INTERNAL_3b2eafd8_4_k_cu_5d848a80_180584cuda3std3__45__cpo5beginE
	.align		8
        /*0018*/ 	.dword	_ZN40_INTERNAL_3b2eafd8_4_k_cu_5d848a80_180584cuda3std3__45__cpo3endE
	.align		8
        /*0020*/ 	.dword	_ZN40_INTERNAL_3b2eafd8_4_k_cu_5d848a80_180584cuda3std3__45__cpo6cbeginE
	.align		8
        /*0028*/ 	.dword	_ZN40_INTERNAL_3b2eafd8_4_k_cu_5d848a80_180584cuda3std3__45__cpo4cendE
	.align		8
        /*0030*/ 	.dword	_ZN40_INTERNAL_3b2eafd8_4_k_cu_5d848a80_180584cuda3std3__442_GLOBAL__N__3b2eafd8_4_k_cu_5d848a80_180586ignoreE
	.align		8
        /*0038*/ 	.dword	_ZN40_INTERNAL_3b2eafd8_4_k_cu_5d848a80_180584cuda3std3__419piecewise_constructE
	.align		8
        /*0040*/ 	.dword	_ZN40_INTERNAL_3b2eafd8_4_k_cu_5d848a80_180584cuda3std3__48in_placeE
	.align		8
        /*0048*/ 	.dword	_ZN40_INTERNAL_3b2eafd8_4_k_cu_5d848a80_180584cuda3std6ranges3__45__cpo4swapE
	.align		8
        /*0050*/ 	.dword	_ZN40_INTERNAL_3b2eafd8_4_k_cu_5d848a80_180584cuda3std6ranges3__45__cpo9iter_moveE
	.align		8
        /*0058*/ 	.dword	_ZN40_INTERNAL_3b2eafd8_4_k_cu_5d848a80_180584cute7productE
	.align		8
        /*0060*/ 	.dword	_ZN40_INTERNAL_3b2eafd8_4_k_cu_5d848a80_180584cute1_E
	.align		8
        /*0068*/ 	.dword	$str$22
	.align		8
        /*0070*/ 	.dword	$str$23


//--------------------- .text._ZN7cutlass13device_kernelINS_4gemm6kernel13GemmUniversalIN4cute5tupleIJiiiiEEENS1_10collective13CollectiveMmaINS1_34MainloopSm90TmaGmmaWarpSpecializedILi4ENS5_IJNS4_1CILi2EEENSA_ILi1EEESC_EEENS1_35KernelTmaWarpSpecializedCooperativeEEENS5_IJNSA_ILi192EEENSA_ILi256EEENSA_ILi64EEEEEENS_6half_tENS5_IJlSC_lEEESK_SL_NS4_8TiledMMAINS4_8MMA_AtomIJNS4_4SM904GMMA26MMA_64x256x16_F32F16F16_SSILNSP_5MajorE0ELSR_0ELNSP_7ScaleInE1ELSS_1EEEEEENS4_6LayoutISD_NS5_IJSC_NSA_ILi0EEESW_EEEEENS5_IJNS4_10UnderscoreESZ_SZ_EEEEENS4_13SM90_TMA_LOADENS4_14ComposedLayoutINS4_7SwizzleILi3ELi4ELi3EEENS4_18smem_ptr_flag_bitsILi16EEENSV_INS5_IJNSA_ILi8EEESI_EEENS5_IJSI_SC_EEEEEEEvNS4_8identityENS4_23SM90_TMA_LOAD_MULTICASTES1C_vS1D_EENS_8epilogue10collective6detail29Sm90TmaWarpSpecializedAdapterINS1H_15DefaultEpilogueISK_SL_SL_NS1G_6thread17LinearCombinationISK_Li1EffLNS1L_9ScaleType4KindE0ELNS_15FloatRoundStyleE2ESK_EENS1_15EpilogueDefaultEEEEEvvEEEEvNT_6ParamsE --------------------------
	.section	.text._ZN7cutlass13device_kernelINS_4gemm6kernel13GemmUniversalIN4cute5tupleIJiiiiEEENS1_10collective13CollectiveMmaINS1_34MainloopSm90TmaGmmaWarpSpecializedILi4ENS5_IJNS4_1CILi2EEENSA_ILi1EEESC_EEENS1_35KernelTmaWarpSpecializedCooperativeEEENS5_IJNSA_ILi192EEENSA_ILi256EEENSA_ILi64EEEEEENS_6half_tENS5_IJlSC_lEEESK_SL_NS4_8TiledMMAINS4_8MMA_AtomIJNS4_4SM904GMMA26MMA_64x256x16_F32F16F16_SSILNSP_5MajorE0ELSR_0ELNSP_7ScaleInE1ELSS_1EEEEEENS4_6LayoutISD_NS5_IJSC_NSA_ILi0EEESW_EEEEENS5_IJNS4_10UnderscoreESZ_SZ_EEEEENS4_13SM90_TMA_LOADENS4_14ComposedLayoutINS4_7SwizzleILi3ELi4ELi3EEENS4_18smem_ptr_flag_bitsILi16EEENSV_INS5_IJNSA_ILi8EEESI_EEENS5_IJSI_SC_EEEEEEEvNS4_8identityENS4_23SM90_TMA_LOAD_MULTICASTES1C_vS1D_EENS_8epilogue10collective6detail29Sm90TmaWarpSpecializedAdapterINS1H_15DefaultEpilogueISK_SL_SL_NS1G_6thread17LinearCombinationISK_Li1EffLNS1L_9ScaleType4KindE0ELNS_15FloatRoundStyleE2ESK_EENS1_15EpilogueDefaultEEEEEvvEEEEvNT_6ParamsE,"ax",@progbits
	.align	128
.text._ZN7cutlass13device_kernelINS_4gemm6kernel13GemmUniversalIN4cute5tupleIJiiiiEEENS1_10collective13CollectiveMmaINS1_34MainloopSm90TmaGmmaWarpSpecializedILi4ENS5_IJNS4_1CILi2EEENSA_ILi1EEESC_EEENS1_35KernelTmaWarpSpecializedCooperativeEEENS5_IJNSA_ILi192EEENSA_ILi256EEENSA_ILi64EEEEEENS_6half_tENS5_IJlSC_lEEESK_SL_NS4_8TiledMMAINS4_8MMA_AtomIJNS4_4SM904GMMA26MMA_64x256x16_F32F16F16_SSILNSP_5MajorE0ELSR_0ELNSP_7ScaleInE1ELSS_1EEEEEENS4_6LayoutISD_NS5_IJSC_NSA_ILi0EEESW_EEEEENS5_IJNS4_10UnderscoreESZ_SZ_EEEEENS4_13SM90_TMA_LOADENS4_14ComposedLayoutINS4_7SwizzleILi3ELi4ELi3EEENS4_18smem_ptr_flag_bitsILi16EEENSV_INS5_IJNSA_ILi8EEESI_EEENS5_IJSI_SC_EEEEEEEvNS4_8identityENS4_23SM90_TMA_LOAD_MULTICASTES1C_vS1D_EENS_8epilogue10collective6detail29Sm90TmaWarpSpecializedAdapterINS1H_15DefaultEpilogueISK_SL_SL_NS1G_6thread17LinearCombinationISK_Li1EffLNS1L_9ScaleType4KindE0ELNS_15FloatRoundStyleE2ESK_EENS1_15EpilogueDefaultEEEEEvvEEEEvNT_6ParamsE:
        .type           _ZN7cutlass13device_kernelINS_4gemm6kernel13GemmUniversalIN4cute5tupleIJiiiiEEENS1_10collective13CollectiveMmaINS1_34MainloopSm90TmaGmmaWarpSpecializedILi4ENS5_IJNS4_1CILi2EEENSA_ILi1EEESC_EEENS1_35KernelTmaWarpSpecializedCooperativeEEENS5_IJNSA_ILi192EEENSA_ILi256EEENSA_ILi64EEEEEENS_6half_tENS5_IJlSC_lEEESK_SL_NS4_8TiledMMAINS4_8MMA_AtomIJNS4_4SM904GMMA26MMA_64x256x16_F32F16F16_SSILNSP_5MajorE0ELSR_0ELNSP_7ScaleInE1ELSS_1EEEEEENS4_6LayoutISD_NS5_IJSC_NSA_ILi0EEESW_EEEEENS5_IJNS4_10UnderscoreESZ_SZ_EEEEENS4_13SM90_TMA_LOADENS4_14ComposedLayoutINS4_7SwizzleILi3ELi4ELi3EEENS4_18smem_ptr_flag_bitsILi16EEENSV_INS5_IJNSA_ILi8EEESI_EEENS5_IJSI_SC_EEEEEEEvNS4_8identityENS4_23SM90_TMA_LOAD_MULTICASTES1C_vS1D_EENS_8epilogue10collective6detail29Sm90TmaWarpSpecializedAdapterINS1H_15DefaultEpilogueISK_SL_SL_NS1G_6thread17LinearCombinationISK_Li1EffLNS1L_9ScaleType4KindE0ELNS_15FloatRoundStyleE2ESK_EENS1_15EpilogueDefaultEEEEEvvEEEEvNT_6ParamsE,@function
        .size           _ZN7cutlass13device_kernelINS_4gemm6kernel13GemmUniversalIN4cute5tupleIJiiiiEEENS1_10collective13CollectiveMmaINS1_34MainloopSm90TmaGmmaWarpSpecializedILi4ENS5_IJNS4_1CILi2EEENSA_ILi1EEESC_EEENS1_35KernelTmaWarpSpecializedCooperativeEEENS5_IJNSA_ILi192EEENSA_ILi256EEENSA_ILi64EEEEEENS_6half_tENS5_IJlSC_lEEESK_SL_NS4_8TiledMMAINS4_8MMA_AtomIJNS4_4SM904GMMA26MMA_64x256x16_F32F16F16_SSILNSP_5MajorE0ELSR_0ELNSP_7ScaleInE1ELSS_1EEEEEENS4_6LayoutISD_NS5_IJSC_NSA_ILi0EEESW_EEEEENS5_IJNS4_10UnderscoreESZ_SZ_EEEEENS4_13SM90_TMA_LOADENS4_14ComposedLayoutINS4_7SwizzleILi3ELi4ELi3EEENS4_18smem_ptr_flag_bitsILi16EEENSV_INS5_IJNSA_ILi8EEESI_EEENS5_IJSI_SC_EEEEEEEvNS4_8identityENS4_23SM90_TMA_LOAD_MULTICASTES1C_vS1D_EENS_8epilogue10collective6detail29Sm90TmaWarpSpecializedAdapterINS1H_15DefaultEpilogueISK_SL_SL_NS1G_6thread17LinearCombinationISK_Li1EffLNS1L_9ScaleType4KindE0ELNS_15FloatRoundStyleE2ESK_EENS1_15EpilogueDefaultEEEEEvvEEEEvNT_6ParamsE,(.L_x_579 - _ZN7cutlass13device_kernelINS_4gemm6kernel13GemmUniversalIN4cute5tupleIJiiiiEEENS1_10collective13CollectiveMmaINS1_34MainloopSm90TmaGmmaWarpSpecializedILi4ENS5_IJNS4_1CILi2EEENSA_ILi1EEESC_EEENS1_35KernelTmaWarpSpecializedCooperativeEEENS5_IJNSA_ILi192EEENSA_ILi256EEENSA_ILi64EEEEEENS_6half_tENS5_IJlSC_lEEESK_SL_NS4_8TiledMMAINS4_8MMA_AtomIJNS4_4SM904GMMA26MMA_64x256x16_F32F16F16_SSILNSP_5MajorE0ELSR_0ELNSP_7ScaleInE1ELSS_1EEEEEENS4_6LayoutISD_NS5_IJSC_NSA_ILi0EEESW_EEEEENS5_IJNS4_10UnderscoreESZ_SZ_EEEEENS4_13SM90_TMA_LOADENS4_14ComposedLayoutINS4_7SwizzleILi3ELi4ELi3EEENS4_18smem_ptr_flag_bitsILi16EEENSV_INS5_IJNSA_ILi8EEESI_EEENS5_IJSI_SC_EEEEEEEvNS4_8identityENS4_23SM90_TMA_LOAD_MULTICASTES1C_vS1D_EENS_8epilogue10collective6detail29Sm90TmaWarpSpecializedAdapterINS1H_15DefaultEpilogueISK_SL_SL_NS1G_6thread17LinearCombinationISK_Li1EffLNS1L_9ScaleType4KindE0ELNS_15FloatRoundStyleE2ESK_EENS1_15EpilogueDefaultEEEEEvvEEEEvNT_6ParamsE)
        .other          _ZN7cutlass13device_kernelINS_4gemm6kernel13GemmUniversalIN4cute5tupleIJiiiiEEENS1_10collective13CollectiveMmaINS1_34MainloopSm90TmaGmmaWarpSpecializedILi4ENS5_IJNS4_1CILi2EEENSA_ILi1EEESC_EEENS1_35KernelTmaWarpSpecializedCooperativeEEENS5_IJNSA_ILi192EEENSA_ILi256EEENSA_ILi64EEEEEENS_6half_tENS5_IJlSC_lEEESK_SL_NS4_8TiledMMAINS4_8MMA_AtomIJNS4_4SM904GMMA26MMA_64x256x16_F32F16F16_SSILNSP_5MajorE0ELSR_0ELNSP_7ScaleInE1ELSS_1EEEEEENS4_6LayoutISD_NS5_IJSC_NSA_ILi0EEESW_EEEEENS5_IJNS4_10UnderscoreESZ_SZ_EEEEENS4_13SM90_TMA_LOADENS4_14ComposedLayoutINS4_7SwizzleILi3ELi4ELi3EEENS4_18smem_ptr_flag_bitsILi16EEENSV_INS5_IJNSA_ILi8EEESI_EEENS5_IJSI_SC_EEEEEEEvNS4_8identityENS4_23SM90_TMA_LOAD_MULTICASTES1C_vS1D_EENS_8epilogue10collective6detail29Sm90TmaWarpSpecializedAdapterINS1H_15DefaultEpilogueISK_SL_SL_NS1G_6thread17LinearCombinationISK_Li1EffLNS1L_9ScaleType4KindE0ELNS_15FloatRoundStyleE2ESK_EENS1_15EpilogueDefaultEEEEEvvEEEEvNT_6ParamsE,@"STO_CUDA_ENTRY STV_DEFAULT"
_ZN7cutlass13device_kernelINS_4gemm6kernel13GemmUniversalIN4cute5tupleIJiiiiEEENS1_10collective13CollectiveMmaINS1_34MainloopSm90TmaGmmaWarpSpecializedILi4ENS5_IJNS4_1CILi2EEENSA_ILi1EEESC_EEENS1_35KernelTmaWarpSpecializedCooperativeEEENS5_IJNSA_ILi192EEENSA_ILi256EEENSA_ILi64EEEEEENS_6half_tENS5_IJlSC_lEEESK_SL_NS4_8TiledMMAINS4_8MMA_AtomIJNS4_4SM904GMMA26MMA_64x256x16_F32F16F16_SSILNSP_5MajorE0ELSR_0ELNSP_7ScaleInE1ELSS_1EEEEEENS4_6LayoutISD_NS5_IJSC_NSA_ILi0EEESW_EEEEENS5_IJNS4_10UnderscoreESZ_SZ_EEEEENS4_13SM90_TMA_LOADENS4_14ComposedLayoutINS4_7SwizzleILi3ELi4ELi3EEENS4_18smem_ptr_flag_bitsILi16EEENSV_INS5_IJNSA_ILi8EEESI_EEENS5_IJSI_SC_EEEEEEEvNS4_8identityENS4_23SM90_TMA_LOAD_MULTICASTES1C_vS1D_EENS_8epilogue10collective6detail29Sm90TmaWarpSpecializedAdapterINS1H_15DefaultEpilogueISK_SL_SL_NS1G_6thread17LinearCombinationISK_Li1EffLNS1L_9ScaleType4KindE0ELNS_15FloatRoundStyleE2ESK_EENS1_15EpilogueDefaultEEEEEvvEEEEvNT_6ParamsE:
[----:B------:R-:W0:Y:S02]  /*0000*/  LDC R1, c[0x0][0x28] ;  /* 0x00000a00ff017b82 */ /* 0x000e240000000800 */
[----:B0-----:R-:W-:Y:S01]  /*0010*/  VIADD R1, R1, 0xfffff830 ;  /* 0xfffff83001017836 */ /* 0x001fe20000000000 */
[----:B------:R-:W0:Y:S01]  /*0020*/  S2R R4, SR_TID.X ;  /* 0x0000000000047919 */ /* 0x000e220000002100 */
[----:B------:R-:W-:Y:S01]  /*0030*/  ELECT P0, URZ, PT ;  /* 0x00000000003f782f */ /* 0x000fe20003800000 */
[----:B------:R-:W-:Y:S01]  /*0040*/  BSSY B0, `(.L_x_0) ;  /* 0x0000015000007945 */ /* 0x000fe20003800000 */
[--C-:B0-----:R-:W-:Y:S02]  /*0050*/  SHF.R.U32.HI R0, RZ, 0x5, R4.reuse ;  /* 0x00000005ff007819 */ /* 0x101fe40000011604 */
[----:B------:R-:W-:-:S03]  /*0060*/  SHF.R.U32.HI R2, RZ, 0x7, R4 ;  /* 0x00000007ff027819 */ /* 0x000fc60000011604 */
[----:B------:R-:W0:Y:S04]  /*0070*/  SHFL.IDX PT, R3, R0, RZ, 0x1f ;  /* 0x00001fff00037589 */ /* 0x000e2800000e0000 */
[----:B------:R-:W1:Y:S01]  /*0080*/  SHFL.IDX PT, R2, R2, RZ, 0x1f ;  /* 0x00001fff02027589 */ /* 0x000e6200000e0000 */
[----:B0-----:R-:W-:Y:S02]  /*0090*/  R2UR UR4, R3 ;  /* 0x00000000030472ca */ /* 0x001fe400000e0000 */
[----:B-1----:R-:W-:-:S11]  /*00a0*/  R2UR UR6, R2 ;  /* 0x00000000020672ca */ /* 0x002fd600000e0000 */
[----:B------:R-:W-:Y:S02]  /*00b0*/  USHF.R.S32.HI UR5, URZ, 0x1f, UR4 ;  /* 0x0000001f3f057899 */ /* 0x000fe40008011404 */
[----:B------:R-:W-:Y:S02]  /*00c0*/  ISETP.NE.OR P0, PT, RZ, UR4, !P0 ;  /* 0x00000004ff007c0c */ /* 0x000fe4000c705670 */
[----:B------:R-:W-:-:S04]  /*00d0*/  ULEA.HI UR5, UR5, UR4, URZ, 0x2 ;  /* 0x0000000405057291 */ /* 0x000fc8000f8f103f */
[----:B------:R-:W-:-:S04]  /*00e0*/  ULOP3.LUT UR5, UR5, 0xfffffffc, URZ, 0xc0, !UPT ;  /* 0xfffffffc05057892 */ /* 0x000fc8000f8ec03f */
[----:B------:R-:W-:-:S03]  /*00f0*/  UIADD3 UR8, UR4, -UR5, URZ ;  /* 0x8000000504087290 */ /* 0x000fc6000fffe03f */
[----:B------:R-:W-:Y:S09]  /*0100*/  @P0 BRA `(.L_x_1) ;  /* 0x0000000000200947 */ /* 0x000ff20003800000 */
[----:B------:R-:W-:Y:S02]  /*0110*/  ULDC.64 UR4, c[0x0][0x198] ;  /* 0x0000660000047ab9 */ /* 0x000fe40000000a00 */
[----:B------:R-:W-:Y:S02]  /*0120*/  UIADD3 UR10, UP0, UR4, 0xf0, URZ ;  /* 0x000000f0040a7890 */ /* 0x000fe4000ff1e03f */
[----:B------:R-:W-:Y:S02]  /*0130*/  UIADD3 UR4, UP1, UR4, 0x1f0, URZ ;  /* 0x000001f004047890 */ /* 0x000fe4000ff3e03f */
[----:B------:R-:W-:Y:S02]  /*0140*/  UIADD3.X UR11, URZ, UR5, URZ, UP0, !UPT ;  /* 0x000000053f0b7290 */ /* 0x000fe400087fe43f */
[----:B------:R-:W-:-:S07]  /*0150*/  UIADD3.X UR5, URZ, UR5, URZ, UP1, !UPT ;  /* 0x000000053f057290 */ /* 0x000fce0008ffe43f */
[----:B------:R0:W-:Y:S02]  /*0160*/  UTMACCTL.PF [UR10] ;  /* 0x000000000a0079b9 */ /* 0x0001e40008040000 */
[----:B------:R0:W-:Y:S02]  /*0170*/  UTMACCTL.PF [UR4] ;  /* 0x00000000040079b9 */ /* 0x0001e40008040000 */
[----:B0-----:R-:W-:Y:S01]  /*0180*/  NOP ;  /* 0x0000000000007918 */ /* 0x001fe20000000000 */
.L_x_1:
[----:B------:R-:W-:Y:S05]  /*0190*/  BSYNC B0 ;  /* 0x0000000000007941 */ /* 0x000fea0003800000 */
.L_x_0:
[----:B------:R-:W0:Y:S01]  /*01a0*/  SHFL.IDX PT, R3, R0, RZ, 0x1f ;  /* 0x00001fff00037589 */ /* 0x000e2200000e0000 */
[----:B------:R-:W-:Y:S01]  /*01b0*/  UISETP.NE.AND UP0, UPT, UR8, 0x3, UPT ;  /* 0x000000030800788c */ /* 0x000fe2000bf05270 */
[----:B------:R-:W-:Y:S01]  /*01c0*/  ISETP.NE.AND P1, PT, RZ, UR6, PT ;  /* 0x00000006ff007c0c */ /* 0x000fe2000bf25270 */
[----:B------:R-:W-:Y:S02]  /*01d0*/  UIADD3 UR10, UR6, -0x1, URZ ;  /* 0xffffffff060a7890 */ /* 0x000fe4000fffe03f */
[----:B------:R-:W-:Y:S02]  /*01e0*/  UISETP.EQ.OR UP0, UPT, UR8, URZ, !UP0 ;  /* 0x0000003f0800728c */ /* 0x000fe4000c702670 */
[----:B------:R-:W-:Y:S02]  /*01f0*/  UISETP.GE.U32.AND UP1, UPT, UR10, 0x2, UPT ;  /* 0x000000020a00788c */ /* 0x000fe4000bf26070 */
[----:B------:R-:W-:-:S04]  /*0200*/  UISETP.EQ.AND UP0, UPT, UR6, URZ, UP0 ;  /* 0x0000003f0600728c */ /* 0x000fc80008702270 */
[----:B------:R-:W-:-:S04]  /*0210*/  USEL UR40, URZ, 0x1, !UP0 ;  /* 0x000000013f287887 */ /* 0x000fc8000c000000 */
[----:B------:R-:W-:Y:S01]  /*0220*/  USEL UR40, UR40, 0x2, UP1 ;  /* 0x0000000228287887 */ /* 0x000fe20008800000 */
[----:B0-----:R-:W-:-:S13]  /*0230*/  ISETP.NE.AND P0, PT, R3, RZ, PT ;  /* 0x000000ff0300720c */ /* 0x001fda0003f05270 */
[----:B------:R-:W-:Y:S05]  /*0240*/  @P0 BRA `(.L_x_2) ;  /* 0x0000000000580947 */ /* 0x000fea0003800000 */
[----:B------:R-:W0:Y:S01]  /*0250*/  S2UR UR9, SR_CgaCtaId ;  /* 0x00000000000979c3 */ /* 0x000e220000008800 */
[----:B------:R-:W-:Y:S01]  /*0260*/  UMOV UR4, 0x400 ;  /* 0x0000040000047882 */ /* 0x000fe20000000000 */
[----:B------:R-:W-:Y:S01]  /*0270*/  UMOV UR5, 0x1 ;  /* 0x0000000100057882 */ /* 0x000fe20000000000 */
[----:B------:R-:W-:Y:S01]  /*0280*/  UMOV UR6, 0x4 ;  /* 0x0000000400067882 */ /* 0x000fe20000000000 */
[----:B------:R-:W-:Y:S01]  /*0290*/  ELECT P0, URZ, PT ;  /* 0x00000000003f782f */ /* 0x000fe20003800000 */
[----:B------:R-:W-:-:S04]  /*02a0*/  UIADD3 UR6, -UR6, 0x100000, URZ ;  /* 0x0010000006067890 */ /* 0x000fc8000fffe13f */
[----:B------:R-:W-:Y:S02]  /*02b0*/  USHF.L.U32 UR7, UR6, 0xb, URZ ;  /* 0x0000000b06077899 */ /* 0x000fe4000800063f */
[----:B------:R-:W-:Y:S02]  /*02c0*/  USHF.L.U32 UR6, UR6, 0x1, URZ ;  /* 0x0000000106067899 */ /* 0x000fe4000800063f */
[----:B0-----:R-:W-:Y:S02]  /*02d0*/  ULEA UR9, UR9, UR4, 0x18 ;  /* 0x0000000409097291 */ /* 0x001fe4000f8ec03f */
[----:B------:R-:W-:-:S04]  /*02e0*/  UIADD3 UR4, -UR5, 0x100000, URZ ;  /* 0x0010000005047890 */ /* 0x000fc8000fffe13f */
[----:B------:R-:W-:Y:S02]  /*02f0*/  USHF.L.U32 UR5, UR4, 0xb, URZ ;  /* 0x0000000b04057899 */ /* 0x000fe4000800063f */
[----:B------:R-:W-:Y:S01]  /*0300*/  USHF.L.U32 UR4, UR4, 0x1, URZ ;  /* 0x0000000104047899 */ /* 0x000fe2000800063f */
[----:B------:R-:W0:Y:S11]  /*0310*/  FENCE.VIEW.ASYNC.S ;  /* 0x00000000000073c6 */ /* 0x000e360000000000 */
[----:B0-----:R0:W1:Y:S01]  /*0320*/  SYNCS.EXCH.64 URZ, [UR9], UR4 ;  /* 0x00000004093f75b2 */ /* 0x0010620008000100 */
[----:B------:R0:W2:Y:S01]  /*0330*/  SYNCS.EXCH.64 URZ, [UR9+0x20], UR6 ;  /* 0x00002006093f75b2 */ /* 0x0000a20008000100 */
[----:B------:R0:W3:Y:S01]  /*0340*/  SYNCS.EXCH.64 URZ, [UR9+0x8], UR4 ;  /* 0x00000804093f75b2 */ /* 0x0000e20008000100 */
[----:B------:R0:W4:Y:S01]  /*0350*/  SYNCS.EXCH.64 URZ, [UR9+0x28], UR6 ;  /* 0x00002806093f75b2 */ /* 0x0001220008000100 */
[----:B------:R0:W0:Y:S01]  /*0360*/  SYNCS.EXCH.64 URZ, [UR9+0x10], UR4 ;  /* 0x00001004093f75b2 */ /* 0x0000220008000100 */
[----:B------:R0:W0:Y:S01]  /*0370*/  SYNCS.EXCH.64 URZ, [UR9+0x30], UR6 ;  /* 0x00003006093f75b2 */ /* 0x0000220008000100 */
[----:B------:R0:W0:Y:S01]  /*0380*/  SYNCS.EXCH.64 URZ, [UR9+0x18], UR4 ;  /* 0x00001804093f75b2 */ /* 0x0000220008000100 */
[----:B------:R0:W0:Y:S01]  /*0390*/  SYNCS.EXCH.64 URZ, [UR9+0x38], UR6 ;  /* 0x00003806093f75b2 */ /* 0x0000220008000100 */
[----:B------:R-:W-:Y:S01]  /*03a0*/  NOP ;  /* 0x0000000000007918 */ /* 0x000fe20000000000 */
.L_x_2:
[----:B------:R-:W-:Y:S01]  /*03b0*/  SHF.R.S32.HI R2, RZ, 0x1f, R4 ;  /* 0x0000001fff027819 */ /* 0x000fe20000011404 */
[----:B------:R-:W5:Y:S01]  /*03c0*/  SHFL.IDX PT, R0, R0, RZ, 0x1f ;  /* 0x00001fff00007589 */ /* 0x000f6200000e0000 */
[----:B0-----:R-:W0:Y:S01]  /*03d0*/  S2UR UR9, SR_CTAID.X ;  /* 0x00000000000979c3 */ /* 0x001e220000002500 */
[----:B------:R-:W-:Y:S02]  /*03e0*/  ELECT P0, URZ, PT ;  /* 0x00000000003f782f */ /* 0x000fe40003800000 */
[----:B------:R-:W-:Y:S01]  /*03f0*/  LEA.HI R2, R2, R4, RZ, 0x7 ;  /* 0x0000000402027211 */ /* 0x000fe200078f38ff */
[----:B------:R-:W-:Y:S01]  /*0400*/  ULDC UR4, c[0x0][0x150] ;  /* 0x0000540000047ab9 */ /* 0x000fe20000000800 */
[----:B------:R-:W-:Y:S01]  /*0410*/  SHF.R.S32.HI R6, RZ, 0x1f, R3 ;  /* 0x0000001fff067819 */ /* 0x000fe20000011403 */
[----:B------:R-:W-:Y:S01]  /*0420*/  NOP ;  /* 0x0000000000007918 */ /* 0x000fe20000000000 */
[----:B------:R-:W-:Y:S01]  /*0430*/  LOP3.LUT R2, R2, 0xffffff80, RZ, 0xc0, !PT ;  /* 0xffffff8002027812 */ /* 0x000fe200078ec0ff */
[----:B------:R-:W-:Y:S01]  /*0440*/  NOP ;  /* 0x0000000000007918 */ /* 0x000fe20000000000 */
[----:B------:R-:W-:Y:S01]  /*0450*/  LEA.HI R6, R6, R3, RZ, 0x2 ;  /* 0x0000000306067211 */ /* 0x000fe200078f10ff */
[----:B------:R-:W1:Y:S01]  /*0460*/  LDC R8, c[0x0][0x144] ;  /* 0x00005100ff087b82 */ /* 0x000e620000000800 */
[----:B------:R-:W-:-:S02]  /*0470*/  IMAD.MOV.U32 R17, RZ, RZ, 0x1 ;  /* 0x00000001ff117424 */ /* 0x000fc400078e00ff */
[----:B------:R-:W-:Y:S01]  /*0480*/  IMAD.IADD R4, R4, 0x1, -R2 ;  /* 0x0000000104047824 */ /* 0x000fe200078e0a02 */
[----:B------:R-:W-:Y:S01]  /*0490*/  LOP3.LUT R6, R6, 0x3ffffffc, RZ, 0xc0, !PT ;  /* 0x3ffffffc06067812 */ /* 0x000fe200078ec0ff */
[----:B------:R-:W2:Y:S03]  /*04a0*/  S2R R2, SR_CTAID.Y ;  /* 0x0000000000027919 */ /* 0x000ea60000002600 */
[----:B------:R-:W-:Y:S01]  /*04b0*/  SHF.R.S32.HI R5, RZ, 0x1f, R4 ;  /* 0x0000001fff057819 */ /* 0x000fe20000011404 */
[----:B------:R-:W3:Y:S01]  /*04c0*/  LDC R11, c[0x0][0x148] ;  /* 0x00005200ff0b7b82 */ /* 0x000ee20000000800 */
[----:B------:R-:W-:Y:S02]  /*04d0*/  IADD3 R6, R3, -R6, RZ ;  /* 0x8000000603067210 */ /* 0x000fe40007ffe0ff */
[----:B------:R-:W-:Y:S02]  /*04e0*/  LEA.HI R5, R5, R4, RZ, 0x3 ;  /* 0x0000000405057211 */ /* 0x000fe400078f18ff */
[----:B-----5:R-:W-:-:S02]  /*04f0*/  ISETP.NE.OR P0, PT, R0, RZ, !P0 ;  /* 0x000000ff0000720c */ /* 0x020fc40004705670 */
[--C-:B------:R-:W-:Y:S02]  /*0500*/  SHF.R.S32.HI R0, RZ, 0x3, R5.reuse ;  /* 0x00000003ff007819 */ /* 0x100fe40000011405 */
[----:B------:R-:W-:Y:S02]  /*0510*/  SHF.R.S32.HI R5, RZ, 0x1f, R5 ;  /* 0x0000001fff057819 */ /* 0x000fe40000011405 */
[----:B0-----:R-:W-:Y:S02]  /*0520*/  I2FP.F32.U32 R7, UR9 ;  /* 0x0000000900077c45 */ /* 0x001fe40008201000 */
[----:B------:R-:W-:-:S03]  /*0530*/  LEA.HI R5, R5, R0, RZ, 0x2 ;  /* 0x0000000005057211 */ /* 0x000fc600078f10ff */
[----:B------:R-:W-:Y:S01]  /*0540*/  FMUL R7, R7, UR4 ;  /* 0x0000000407077c20 */ /* 0x000fe20008400000 */
[----:B------:R-:W-:Y:S01]  /*0550*/  LOP3.LUT R5, R5, 0xfffffffc, RZ, 0xc0, !PT ;  /* 0xfffffffc05057812 */ /* 0x000fe200078ec0ff */
[----:B------:R-:W-:Y:S01]  /*0560*/  VOTEU.ALL UP0, P0 ;  /* 0x00000000003f7886 */ /* 0x000fe20000000000 */
[----:B------:R-:W-:Y:S01]  /*0570*/  ULDC UR4, c[0x0][0x154] ;  /* 0x0000550000047ab9 */ /* 0x000fe20000000800 */
[----:B------:R-:W-:Y:S02]  /*0580*/  VOTEU.ALL UP1, P0 ;  /* 0x00000000003f7886 */ /* 0x000fe40000020000 */
[----:B------:R-:W0:Y:S01]  /*0590*/  F2I.U32.TRUNC.NTZ R7, R7 ;  /* 0x0000000700077305 */ /* 0x000e22000020f000 */
[----:B------:R-:W-:Y:S01]  /*05a0*/  IMAD.IADD R5, R0, 0x1, -R5 ;  /* 0x0000000100057824 */ /* 0x000fe200078e0a05 */
[----:B------:R-:W5:Y:S01]  /*05b0*/  @!UP0 S2UR UR7, SR_CgaCtaId ;  /* 0x00000000000789c3 */ /* 0x000f620000008800 */
[----:B------:R-:W-:Y:S02]  /*05c0*/  @!UP0 UMOV UR6, 0x400 ;  /* 0x0000040000068882 */ /* 0x000fe40000000000 */
[----:B------:R-:W-:Y:S01]  /*05d0*/  IMAD R5, R6, 0x4, R5 ;  /* 0x0000000406057824 */ /* 0x000fe200078e0205 */
[----:B--2---:R-:W-:-:S04]  /*05e0*/  I2FP.F32.U32 R9, R2 ;  /* 0x0000000200097245 */ /* 0x004fc80000201000 */
[----:B------:R-:W-:Y:S01]  /*05f0*/  LEA.HI R0, R5, R5, RZ, 0x1 ;  /* 0x0000000505007211 */ /* 0x000fe200078f08ff */
[----:B------:R-:W-:Y:S01]  /*0600*/  FMUL R9, R9, UR4 ;  /* 0x0000000409097c20 */ /* 0x000fe20008400000 */
[C---:B------:R-:W-:Y:S01]  /*0610*/  SHF.L.U32 R154, R5.reuse, 0x2, RZ ;  /* 0x00000002059a7819 */ /* 0x040fe200000006ff */
[----:B------:R-:W-:Y:S01]  /*0620*/  UMOV UR4, 0x20 ;  /* 0x0000002000047882 */ /* 0x000fe20000000000 */
[----:B------:R-:W-:Y:S01]  /*0630*/  LOP3.LUT R6, R0, 0xfffffffe, RZ, 0xc0, !PT ;  /* 0xfffffffe00067812 */ /* 0x000fe200078ec0ff */
[----:B0-----:R-:W-:Y:S01]  /*0640*/  IMAD.MOV R13, RZ, RZ, -R7 ;  /* 0x000000ffff0d7224 */ /* 0x001fe200078e0a07 */
[----:B------:R-:W-:Y:S01]  /*0650*/  LOP3.LUT R154, R5, 0xc, R154, 0x78, !PT ;  /* 0x0000000c059a7812 */ /* 0x000fe200078e789a */
[----:B------:R-:W0:Y:S01]  /*0660*/  F2I.U32.TRUNC.NTZ R9, R9 ;  /* 0x0000000900097305 */ /* 0x000e22000020f000 */
[----:B------:R-:W-:-:S04]  /*0670*/  @!UP0 UIADD3 UR4, -UR4, 0x100000, URZ ;  /* 0x0010000004048890 */ /* 0x000fc8000fffe13f */
[----:B------:R-:W-:Y:S02]  /*0680*/  @!UP0 USHF.L.U32 UR5, UR4, 0xb, URZ ;  /* 0x0000000b04058899 */ /* 0x000fe4000800063f */
[----:B------:R-:W-:Y:S01]  /*0690*/  @!UP0 USHF.L.U32 UR4, UR4, 0x1, URZ ;  /* 0x0000000104048899 */ /* 0x000fe2000800063f */
[----:B-1----:R-:W-:Y:S02]  /*06a0*/  IMAD R0, R8, R13, UR9 ;  /* 0x0000000908007e24 */ /* 0x002fe4000f8e020d */
[----:B------:R-:W-:-:S05]  /*06b0*/  IMAD.IADD R7, R5, 0x1, -R6 ;  /* 0x0000000105077824 */ /* 0x000fca00078e0a06 */
[----:B------:R-:W-:Y:S01]  /*06c0*/  ISETP.NE.AND P2, PT, R7, R0, PT ;  /* 0x000000000700720c */ /* 0x000fe20003f45270 */
[----:B-----5:R-:W-:Y:S01]  /*06d0*/  @!UP0 ULEA UR6, UR7, UR6, 0x18 ;  /* 0x0000000607068291 */ /* 0x020fe2000f8ec03f */
[----:B------:R-:W1:Y:S01]  /*06e0*/  LDC R7, c[0x0][0x140] ;  /* 0x00005000ff077b82 */ /* 0x000e620000000800 */
[----:B------:R-:W-:Y:S01]  /*06f0*/  VOTEU.ALL UP0, P0 ;  /* 0x00000000003f7886 */ /* 0x000fe20000000000 */
[----:B------:R-:W-:Y:S01]  /*0700*/  LOP3.LUT P0, RZ, R4, 0x7, RZ, 0xc0, !PT ;  /* 0x0000000704ff7812 */ /* 0x000fe2000780c0ff */
[----:B0-----:R-:W-:-:S03]  /*0710*/  IMAD.MOV R14, RZ, RZ, -R9 ;  /* 0x000000ffff0e7224 */ /* 0x001fc600078e0a09 */
[----:B------:R-:W-:Y:S01]  /*0720*/  ISETP.LT.U32.AND P0, PT, R154, 0x2, !P0 ;  /* 0x000000029a00780c */ /* 0x000fe20004701070 */
[----:B---3--:R-:W-:-:S03]  /*0730*/  IMAD R6, R11, R14, R2 ;  /* 0x0000000e0b067224 */ /* 0x008fc600078e0202 */
[----:B------:R-:W-:Y:S01]  /*0740*/  SEL R4, RZ, 0x1, !P0 ;  /* 0x00000001ff047807 */ /* 0x000fe20004000000 */
[----:B------:R-:W0:Y:S02]  /*0750*/  FENCE.VIEW.ASYNC.S ;  /* 0x00000000000073c6 */ /* 0x000e240000000000 */
[----:B0-----:R0:W2:Y:S01]  /*0760*/  @!UP0 SYNCS.EXCH.64 URZ, [UR6+0x50], UR4 ;  /* 0x00005004063f85b2 */ /* 0x0010a20008000100 */
[----:B------:R-:W-:-:S04]  /*0770*/  @P2 LEA.HI R5, R154, R154, RZ, 0x1 ;  /* 0x0000009a9a052211 */ /* 0x000fc800078f08ff */
[----:B------:R-:W-:-:S04]  /*0780*/  @P2 SHF.R.S32.HI R5, RZ, 0x1, R5 ;  /* 0x00000001ff052819 */ /* 0x000fc80000011405 */
[----:B------:R-:W-:Y:S02]  /*0790*/  @P2 ISETP.NE.AND P3, PT, R5, R6, PT ;  /* 0x000000060500220c */ /* 0x000fe40003f65270 */
[----:B-1----:R-:W-:Y:S02]  /*07a0*/  ISETP.EQ.U32.AND P4, PT, R7, 0x1, PT ;  /* 0x000000010700780c */ /* 0x002fe40003f82070 */
[----:B------:R-:W-:Y:S01]  /*07b0*/  @P2 SEL R17, RZ, 0x1, P3 ;  /* 0x00000001ff112807 */ /* 0x000fe20001800000 */
[----:B------:R0:W1:Y:S01]  /*07c0*/  @!UP1 SYNCS.EXCH.64 URZ, [UR6+0x58], UR4 ;  /* 0x00005804063f95b2 */ /* 0x0000620008000100 */
[----:B------:R-:W-:Y:S02]  /*07d0*/  NOP ;  /* 0x0000000000007918 */ /* 0x000fe40000000000 */
[----:B------:R-:W-:-:S07]  /*07e0*/  LOP3.LUT R17, R17, R4, RZ, 0xc0, !PT ;  /* 0x0000000411117212 */ /* 0x000fce00078ec0ff */
[----:B0-2---:R-:W-:Y:S05]  /*07f0*/  @!P4 BRA `(.L_x_3) ;  /* 0x000000000008c947 */ /* 0x005fea0003800000 */
[----:B-1--4-:R-:W-:Y:S01]  /*0800*/  UCGABAR_ARV ;  /* 0x00000000000079c7 */ /* 0x012fe20008000000 */
[----:B------:R-:W-:Y:S05]  /*0810*/  BRA `(.L_x_4) ;  /* 0x0000000000047947 */ /* 0x000fea0003800000 */
.L_x_3:
[----:B-1--4-:R-:W-:Y:S01]  /*0820*/  NOP ;  /* 0x0000000000007918 */ /* 0x012fe20000000000 */
.L_x_4:
[----:B------:R-:W0:Y:S01]  /*0830*/  LDC R4, c[0x0][0x65c] ;  /* 0x00019700ff047b82 */ /* 0x000e220000000800 */
[----:B------:R-:W-:Y:S01]  /*0840*/  IMAD.MOV.U32 R5, RZ, RZ, RZ ;  /* 0x000000ffff057224 */ /* 0x000fe200078e00ff */
[----:B0-----:R-:W-:Y:S01]  /*0850*/  ISETP.NE.AND P2, PT, R4, 0x1, PT ;  /* 0x000000010400780c */ /* 0x001fe20003f45270 */
[----:B------:R-:W-:-:S12]  /*0860*/  IMAD.U32 R4, RZ, RZ, UR9 ;  /* 0x00000009ff047e24 */ /* 0x000fd8000f8e00ff */
[----:B------:R-:W0:Y:S01]  /*0870*/  @P2 LDC R7, c[0x0][0x10] ;  /* 0x00000400ff072b82 */ /* 0x000e220000000800 */
[----:B------:R-:W-:Y:S01]  /*0880*/  @P2 MOV R3, RZ ;  /* 0x000000ff00032202 */ /* 0x000fe20000000f00 */
[----:B------:R-:W-:-:S06]  /*0890*/  @P2 IMAD.MOV.U32 R13, RZ, RZ, RZ ;  /* 0x000000ffff0d2224 */ /* 0x000fcc00078e00ff */
[----:B------:R-:W1:Y:S01]  /*08a0*/  @!P2 LDC R9, c[0x0][0xc] ;  /* 0x00000300ff09ab82 */ /* 0x000e620000000800 */
[----:B0-----:R-:W-:-:S04]  /*08b0*/  @P2 IMAD.WIDE.U32 R6, R7, UR9, R2 ;  /* 0x0000000907062c25 */ /* 0x001fc8000f8e0002 */
[----:B------:R-:W-:Y:S01]  /*08c0*/  @P2 IMAD.MOV.U32 R15, RZ, RZ, R6 ;  /* 0x000000ffff0f2224 */ /* 0x000fe200078e0006 */
[----:B------:R-:W-:Y:S01]  /*08d0*/  @P2 IADD3 R23, R7, R13, RZ ;  /* 0x0000000d07172210 */ /* 0x000fe20007ffe0ff */
[----:B-1----:R-:W-:-:S04]  /*08e0*/  @!P2 IMAD.WIDE.U32 R4, R2, R9, R4 ;  /* 0x000000090204a225 */ /* 0x002fc800078e0004 */
[----:B------:R-:W-:Y:S02]  /*08f0*/  @!P2 IMAD.MOV.U32 R15, RZ, RZ, R4 ;  /* 0x000000ffff0fa224 */ /* 0x000fe400078e0004 */
[----:B------:R-:W-:-:S03]  /*0900*/  @!P2 IMAD.MOV.U32 R23, RZ, RZ, R5 ;  /* 0x000000ffff17a224 */ /* 0x000fc600078e0005 */
[----:B------:R0:W-:Y:S04]  /*0910*/  STL [R1+0x204], R15 ;  /* 0x0002040f01007387 */ /* 0x0001e80000100800 */
[----:B------:R0:W-:Y:S01]  /*0920*/  STL [R1+0x200], R23 ;  /* 0x0002001701007387 */ /* 0x0001e20000100800 */
[----:B------:R-:W-:Y:S05]  /*0930*/  @!P4 BRA `(.L_x_5) ;  /* 0x00000000000cc947 */ /* 0x000fea0003800000 */
[----:B------:R-:W-:Y:S01]  /*0940*/  UCGABAR_WAIT ;  /* 0x0000000000007dc7 */ /* 0x000fe20008000000 */
[----:B------:R-:W-:Y:S01]  /*0950*/  CCTL.IVALL ;  /* 0x00000000ff00798f */ /* 0x000fe20002000000 */
[----:B------:R-:W-:Y:S05]  /*0960*/  BRA `(.L_x_6) ;  /* 0x0000000000047947 */ /* 0x000fea0003800000 */
.L_x_5:
[----:B------:R-:W-:Y:S06]  /*0970*/  BAR.SYNC.DEFER_BLOCKING 0x0 ;  /* 0x0000000000007b1d */ /* 0x000fec0000010000 */
.L_x_6:
[----:B------:R-:W-:Y:S05]  /*0980*/  @!P1 BRA `(.L_x_7) ;  /* 0x0000019400e49947 */ /* 0x000fea0003800000 */
[----:B------:R-:W-:-:S06]  /*0990*/  UISETP.GT.U32.AND UP0, UPT, UR10, 0x1, UPT ;  /* 0x000000010a00788c */ /* 0x000fcc000bf04070 */
[----:B------:R-:W-:-:S13]  /*09a0*/  PLOP3.LUT P0, PT, PT, PT, UP0, 0x80, 0x0 ;  /* 0x000000000000781c */ /* 0x000fda0003f0f008 */
[----:B------:R-:W-:Y:S05]  /*09b0*/  @P0 EXIT ;  /* 0x000000000000094d */ /* 0x000fea0003800000 */
[----:B------:R-:W-:Y:S01]  /*09c0*/  ULDC.64 UR4, c[0x0][0x650] ;  /* 0x0001940000047ab9 */ /* 0x000fe20000000a00 */
[----:B------:R-:W-:Y:S01]  /*09d0*/  UMOV UR42, 0xffffffff ;  /* 0xffffffff002a7882 */ /* 0x000fe20000000000 */
[----:B------:R-:W-:Y:S01]  /*09e0*/  ISETP.GE.U32.AND P0, PT, R15, UR4, PT ;  /* 0x000000040f007c0c */ /* 0x000fe2000bf06070 */
[----:B------:R-:W-:Y:S01]  /*09f0*/  IMAD.MOV.U32 R22, RZ, RZ, -0x1 ;  /* 0xffffffffff167424 */ /* 0x000fe200078e00ff */
[----:B------:R-:W-:Y:S02]  /*0a00*/  PRMT R6, RZ, 0x7610, R6 ;  /* 0x00007610ff067816 */ /* 0x000fe40000000006 */
[----:B------:R-:W-:Y:S02]  /*0a10*/  ISETP.GE.U32.AND.EX P0, PT, R23, UR5, PT, P0 ;  /* 0x0000000517007c0c */ /* 0x000fe4000bf06100 */
[----:B------:R-:W-:-:S11]  /*0a20*/  MOV R18, 0xffffffff ;  /* 0xffffffff00127802 */ /* 0x000fd60000000f00 */
[----:B------:R-:W-:Y:S05]  /*0a30*/  @P0 BRA `(.L_x_8) ;  /* 0x0000000400300947 */ /* 0x000fea0003800000 */
[----:B------:R-:W1:Y:S01]  /*0a40*/  LDC.64 R18, c[0x0][0x628] ;  /* 0x00018a00ff127b82 */ /* 0x000e620000000a00 */
[----:B------:R-:W-:Y:S02]  /*0a50*/  IMAD.MOV.U32 R4, RZ, RZ, R15 ;  /* 0x000000ffff047224 */ /* 0x000fe400078e000f */
[----:B------:R-:W-:-:S05]  /*0a60*/  IMAD.MOV.U32 R5, RZ, RZ, R23 ;  /* 0x000000ffff057224 */ /* 0x000fca00078e0017 */
[----:B------:R-:W2:Y:S08]  /*0a70*/  LDC R10, c[0x0][0x630] ;  /* 0x00018c00ff0a7b82 */ /* 0x000eb00000000800 */
[----:B------:R-:W3:Y:S01]  /*0a80*/  LDC.64 R20, c[0x0][0x620] ;  /* 0x00018800ff147b82 */ /* 0x000ee20000000a00 */
[----:B-1----:R-:W-:-:S04]  /*0a90*/  ISETP.NE.U32.AND P0, PT, R18, RZ, PT ;  /* 0x000000ff1200720c */ /* 0x002fc80003f05070 */
[----:B------:R-:W-:-:S13]  /*0aa0*/  ISETP.NE.AND.EX P0, PT, R19, RZ, PT, P0 ;  /* 0x000000ff1300720c */ /* 0x000fda0003f05300 */
[----:B--23--:R-:W-:Y:S05]  /*0ab0*/  @!P0 BRA `(.L_x_9) ;  /* 0x0000000000288947 */ /* 0x00cfea0003800000 */
[----:B------:R-:W1:Y:S02]  /*0ac0*/  LDC R9, c[0x0][0x634] ;  /* 0x00018d00ff097b82 */ /* 0x000e640000000800 */
[----:B-1----:R-:W-:-:S05]  /*0ad0*/  IADD3 R9, P0, R15, R9, RZ ;  /* 0x000000090f097210 */ /* 0x002fca0007f1e0ff */
[----:B------:R-:W-:-:S04]  /*0ae0*/  IMAD.X R13, RZ, RZ, R23, P0 ;  /* 0x000000ffff0d7224 */ /* 0x000fc800000e0617 */
[----:B------:R-:W-:-:S04]  /*0af0*/  IMAD.WIDE.U32 R4, R13, R18, RZ ;  /* 0x000000120d047225 */ /* 0x000fc800078e00ff */
[----:B------:R-:W-:-:S04]  /*0b00*/  IMAD.WIDE.U32 R6, P0, R9, R19, R4 ;  /* 0x0000001309067225 */ /* 0x000fc80007800004 */
[----:B------:R-:W-:Y:S01]  /*0b10*/  IMAD.WIDE.U32 R4, R9, R18, RZ ;  /* 0x0000001209047225 */ /* 0x000fe200078e00ff */
[----:B------:R-:W-:-:S03]  /*0b20*/  IADD3.X R9, RZ, RZ, RZ, P0, !PT ;  /* 0x000000ffff097210 */ /* 0x000fc600007fe4ff */
[----:B------:R-:W-:Y:S01]  /*0b30*/  IMAD.MOV.U32 R8, RZ, RZ, R7 ;  /* 0x000000ffff087224 */ /* 0x000fe200078e0007 */
[----:B------:R-:W-:-:S05]  /*0b40*/  IADD3 RZ, P0, R5, R6, RZ ;  /* 0x0000000605ff7210 */ /* 0x000fca0007f1e0ff */
[----:B------:R-:W-:-:S08]  /*0b50*/  IMAD.WIDE.U32.X R4, R13, R19, R8, P0 ;  /* 0x000000130d047225 */ /* 0x000fd000000e0408 */
.L_x_9:
[----:B------:R-:W1:Y:S01]  /*0b60*/  LDC.64 R18, c[0x0][0x640] ;  /* 0x00019000ff127b82 */ /* 0x000e620000000a00 */
[-C--:B------:R-:W-:Y:S01]  /*0b70*/  SHF.R.U64 R22, R4, R10.reuse, R5 ;  /* 0x0000000a04167219 */ /* 0x080fe20000001205 */
[----:B------:R-:W-:Y:S01]  /*0b80*/  IMAD.MOV.U32 R4, RZ, RZ, R15 ;  /* 0x000000ffff047224 */ /* 0x000fe200078e000f */
[----:B------:R-:W-:Y:S01]  /*0b90*/  SHF.R.U32.HI R3, RZ, R10, R5 ;  /* 0x0000000aff037219 */ /* 0x000fe20000011605 */
[----:B------:R-:W-:Y:S01]  /*0ba0*/  IMAD R25, R11, R14, R2 ;  /* 0x0000000e0b197224 */ /* 0x000fe200078e0202 */
[----:B------:R-:W-:Y:S01]  /*0bb0*/  IADD3 R7, P0, RZ, -R22, RZ ;  /* 0x80000016ff077210 */ /* 0x000fe20007f1e0ff */
[----:B------:R-:W-:Y:S01]  /*0bc0*/  IMAD.MOV.U32 R11, RZ, RZ, 0x1 ;  /* 0x00000001ff0b7424 */ /* 0x000fe200078e00ff */
[----:B------:R-:W-:Y:S01]  /*0bd0*/  MOV R5, R23 ;  /* 0x0000001700057202 */ /* 0x000fe20000000f00 */
[----:B------:R-:W2:Y:S02]  /*0be0*/  LDC R8, c[0x0][0x618] ;  /* 0x00018600ff087b82 */ /* 0x000ea40000000800 */
[----:B------:R-:W-:-:S02]  /*0bf0*/  IMAD.X R3, RZ, RZ, ~R3, P0 ;  /* 0x000000ffff037224 */ /* 0x000fc400000e0e03 */
[----:B------:R-:W-:-:S04]  /*0c00*/  IMAD.WIDE.U32 R4, R7, R20, R4 ;  /* 0x0000001407047225 */ /* 0x000fc800078e0004 */
[----:B------:R-:W3:Y:S01]  /*0c10*/  LDC R12, c[0x0][0x608] ;  /* 0x00018200ff0c7b82 */ /* 0x000ee20000000800 */
[----:B------:R-:W-:-:S04]  /*0c20*/  IMAD R6, R3, R20, RZ ;  /* 0x0000001403067224 */ /* 0x000fc800078e02ff */
[----:B------:R-:W-:-:S03]  /*0c30*/  IMAD R3, R7, R21, R6 ;  /* 0x0000001507037224 */ /* 0x000fc600078e0206 */
[----:B------:R-:W4:Y:S01]  /*0c40*/  LDC R16, c[0x0][0x658] ;  /* 0x00019600ff107b82 */ /* 0x000f220000000800 */
[----:B------:R-:W-:Y:S01]  /*0c50*/  IMAD.IADD R3, R5, 0x1, R3 ;  /* 0x0000000105037824 */ /* 0x000fe200078e0203 */
[----:B-1----:R-:W-:Y:S01]  /*0c60*/  ISETP.NE.U32.AND P0, PT, R18, RZ, PT ;  /* 0x000000ff1200720c */ /* 0x002fe20003f05070 */
[----:B------:R-:W-:-:S03]  /*0c70*/  IMAD.MOV.U32 R5, RZ, RZ, -0x1 ;  /* 0xffffffffff057424 */ /* 0x000fc600078e00ff */
[----:B------:R-:W-:Y:S02]  /*0c80*/  ISETP.NE.AND.EX P0, PT, R19, RZ, PT, P0 ;  /* 0x000000ff1300720c */ /* 0x000fe40003f05300 */
[----:B------:R-:W1:Y:S01]  /*0c90*/  LDC R13, c[0x0][0x600] ;  /* 0x00018000ff0d7b82 */ /* 0x000e620000000800 */
[-CC-:B--2---:R-:W-:Y:S02]  /*0ca0*/  SHF.R.U64 R10, R4, R8.reuse, R3.reuse ;  /* 0x00000008040a7219 */ /* 0x184fe40000001203 */
[----:B------:R-:W-:-:S05]  /*0cb0*/  SHF.R.U32.HI R3, RZ, R8, R3 ;  /* 0x00000008ff037219 */ /* 0x000fca0000011603 */
[----:B0-----:R-:W0:Y:S01]  /*0cc0*/  LDC R15, c[0x0][0x648] ;  /* 0x00019200ff0f7b82 */ /* 0x001e220000000800 */
[-CC-:B---3--:R-:W-:Y:S02]  /*0cd0*/  SHF.R.U64 R23, R10, R12.reuse, R3.reuse ;  /* 0x0000000c0a177219 */ /* 0x188fe40000001203 */
[----:B------:R-:W-:-:S05]  /*0ce0*/  SHF.R.U32.HI R3, RZ, R12, R3 ;  /* 0x0000000cff037219 */ /* 0x000fca0000011603 */
[----:B------:R-:W2:Y:S01]  /*0cf0*/  LDC R21, c[0x0][0x638] ;  /* 0x00018e00ff157b82 */ /* 0x000ea20000000800 */
[-C--:B----4-:R-:W-:Y:S02]  /*0d00*/  SHF.L.U32 R2, R5, R16.reuse, RZ ;  /* 0x0000001005027219 */ /* 0x090fe400000006ff */
[--C-:B------:R-:W-:Y:S02]  /*0d10*/  SHF.R.U64 R12, R23, R16, R3.reuse ;  /* 0x00000010170c7219 */ /* 0x100fe40000001203 */
[----:B------:R-:W-:Y:S02]  /*0d20*/  LOP3.LUT R8, RZ, R2, RZ, 0x33, !PT ;  /* 0x00000002ff087212 */ /* 0x000fe400078e33ff */
[----:B------:R-:W-:Y:S01]  /*0d30*/  SHF.R.U32.HI R3, RZ, R16, R3 ;  /* 0x00000010ff037219 */ /* 0x000fe20000011603 */
[----:B------:R-:W3:Y:S01]  /*0d40*/  LDC R20, c[0x0][0x610] ;  /* 0x00018400ff147b82 */ /* 0x000ee20000000800 */
[----:B------:R-:W-:Y:S01]  /*0d50*/  MOV R2, R12 ;  /* 0x0000000c00027202 */ /* 0x000fe20000000f00 */
[----:B------:R-:W-:Y:S06]  /*0d60*/  @!P0 BRA `(.L_x_10) ;  /* 0x0000000000288947 */ /* 0x000fec0003800000 */
[----:B------:R-:W4:Y:S02]  /*0d70*/  LDC R7, c[0x0][0x64c] ;  /* 0x00019300ff077b82 */ /* 0x000f240000000800 */
[----:B----4-:R-:W-:-:S05]  /*0d80*/  IADD3 R7, P0, R12, R7, RZ ;  /* 0x000000070c077210 */ /* 0x010fca0007f1e0ff */
[----:B------:R-:W-:-:S04]  /*0d90*/  IMAD.X R9, RZ, RZ, R3, P0 ;  /* 0x000000ffff097224 */ /* 0x000fc800000e0603 */
[----:B------:R-:W-:-:S04]  /*0da0*/  IMAD.WIDE.U32 R2, R9, R18, RZ ;  /* 0x0000001209027225 */ /* 0x000fc800078e00ff */
[----:B------:R-:W-:-:S04]  /*0db0*/  IMAD.WIDE.U32 R4, P0, R7, R19, R2 ;  /* 0x0000001307047225 */ /* 0x000fc80007800002 */
[----:B------:R-:W-:-:S04]  /*0dc0*/  IMAD.WIDE.U32 R2, R7, R18, RZ ;  /* 0x0000001207027225 */ /* 0x000fc800078e00ff */
[----:B------:R-:W-:Y:S01]  /*0dd0*/  IMAD.X R7, RZ, RZ, RZ, P0 ;  /* 0x000000ffff077224 */ /* 0x000fe200000e06ff */
[----:B------:R-:W-:Y:S01]  /*0de0*/  IADD3 RZ, P0, R3, R4, RZ ;  /* 0x0000000403ff7210 */ /* 0x000fe20007f1e0ff */
[----:B------:R-:W-:-:S04]  /*0df0*/  IMAD.MOV.U32 R6, RZ, RZ, R5 ;  /* 0x000000ffff067224 */ /* 0x000fc800078e0005 */
[----:B------:R-:W-:-:S08]  /*0e00*/  IMAD.WIDE.U32.X R2, R9, R19, R6, P0 ;  /* 0x0000001309027225 */ /* 0x000fd000000e0406 */
.L_x_10:
[----:B0-----:R-:W-:Y:S02]  /*0e10*/  SHF.R.U64 R4, R2, R15, R3 ;  /* 0x0000000f02047219 */ /* 0x001fe40000001203 */
[----:B------:R-:W-:Y:S02]  /*0e20*/  SHF.L.U32 R2, R11, R16, RZ ;  /* 0x000000100b027219 */ /* 0x000fe400000006ff */
[----:B------:R-:W-:Y:S01]  /*0e30*/  LOP3.LUT R3, R23, R8, RZ, 0xc0, !PT ;  /* 0x0000000817037212 */ /* 0x000fe200078ec0ff */
[----:B------:R-:W-:Y:S01]  /*0e40*/  IMAD.MOV R6, RZ, RZ, -R4 ;  /* 0x000000ffff067224 */ /* 0x000fe200078e0a04 */
[----:B-1----:R-:W-:Y:S02]  /*0e50*/  IADD3 R5, R13, -0x1, RZ ;  /* 0xffffffff0d057810 */ /* 0x002fe40007ffe0ff */
[----:B------:R-:W-:Y:S01]  /*0e60*/  SEL R0, R0, R25, !P2 ;  /* 0x0000001900007207 */ /* 0x000fe20005000000 */
[----:B------:R-:W-:Y:S01]  /*0e70*/  IMAD R3, R2, R4, R3 ;  /* 0x0000000402037224 */ /* 0x000fe200078e0203 */
[----:B------:R-:W-:Y:S01]  /*0e80*/  LOP3.LUT R5, R10, R5, RZ, 0xc0, !PT ;  /* 0x000000050a057212 */ /* 0x000fe200078ec0ff */
[----:B--2---:R-:W-:Y:S01]  /*0e90*/  IMAD R2, R6, R21, R12 ;  /* 0x0000001506027224 */ /* 0x004fe200078e020c */
[----:B------:R-:W-:Y:S01]  /*0ea0*/  R2UR UR42, R22 ;  /* 0x00000000162a72ca */ /* 0x000fe200000e0000 */
[----:B---3--:R-:W-:-:S02]  /*0eb0*/  IMAD R0, R3, R20, R0 ;  /* 0x0000001403007224 */ /* 0x008fc400078e0200 */
[----:B------:R-:W-:Y:S02]  /*0ec0*/  IMAD R3, R2, R13, R5 ;  /* 0x0000000d02037224 */ /* 0x000fe400078e0205 */
[----:B------:R-:W-:-:S03]  /*0ed0*/  IMAD.MOV.U32 R6, RZ, RZ, 0x1 ;  /* 0x00000001ff067424 */ /* 0x000fc600078e00ff */
[----:B------:R-:W-:Y:S02]  /*0ee0*/  SEL R18, R3, R0, !P2 ;  /* 0x0000000003127207 */ /* 0x000fe40005000000 */
[----:B------:R-:W-:-:S07]  /*0ef0*/  SEL R22, R0, R3, !P2 ;  /* 0x0000000300167207 */ /* 0x000fce0005000000 */
.L_x_8:
[----:B------:R-:W-:-:S08]  /*0f00*/  NOP ;  /* 0x0000000000007918 */ /* 0x000fd00000000000 */
[----:B------:R-:W1:Y:S02]  /*0f10*/  USETMAXREG.TRY_ALLOC.CTAPOOL UP0, 0xe8 ;  /* 0x000000e8000079c8 */ /* 0x000e640008000600 */
[----:B-1----:R-:W-:-:S13]  /*0f20*/  PLOP3.LUT P0, PT, PT, PT, UP0, 0x80, 0x0 ;  /* 0x000000000000781c */ /* 0x002fda0003f0f008 */
[----:B------:R-:W-:Y:S05]  /*0f30*/  @!P0 BRA `(.L_x_8) ;  /* 0xfffffffc00f08947 */ /* 0x000fea000383ffff */
[----:B------:R-:W-:Y:S01]  /*0f40*/  ULDC.64 UR4, c[0x0][0x598] ;  /* 0x0001660000047ab9 */ /* 0x000fe20000000a00 */
[----:B------:R-:W-:Y:S01]  /*0f50*/  ULDC.64 UR36, c[0x0][0x208] ;  /* 0x0000820000247ab9 */ /* 0x000fe20000000a00 */
[----:B------:R-:W-:-:S04]  /*0f60*/  ISETP.NE.U32.AND P0, PT, RZ, UR4, PT ;  /* 0x00000004ff007c0c */ /* 0x000fc8000bf05070 */
[----:B------:R-:W-:-:S13]  /*0f70*/  ISETP.NE.AND.EX P0, PT, RZ, UR5, PT, P0 ;  /* 0x00000005ff007c0c */ /* 0x000fda000bf05300 */
[----:B------:R-:W-:Y:S05]  /*0f80*/  @!P0 BRA `(.L_x_11) ;  /* 0x00000000001c8947 */ /* 0x000fea0003800000 */
[----:B------:R-:W1:Y:S02]  /*0f90*/  LDC.64 R2, c[0x0][0x598] ;  /* 0x00016600ff027b82 */ /* 0x000e640000000a00 */
[----:B-1----:R-:W2:Y:S02]  /*0fa0*/  LDG.E.64 R2, desc[UR36][R2.64] ;  /* 0x0000002402027981 */ /* 0x002ea4000c1e1b00 */
[----:B--2---:R-:W-:-:S04]  /*0fb0*/  ISETP.NE.U32.AND P0, PT, R2, RZ, PT ;  /* 0x000000ff0200720c */ /* 0x004fc80003f05070 */
[----:B------:R-:W-:-:S13]  /*0fc0*/  ISETP.NE.AND.EX P0, PT, R3, RZ, PT, P0 ;  /* 0x000000ff0300720c */ /* 0x000fda0003f05300 */
[----:B------:R-:W-:Y:S05]  /*0fd0*/  @!P0 BRA `(.L_x_11) ;  /* 0x0000000000088947 */ /* 0x000fea0003800000 */
[----:B------:R1:W5:Y:S01]  /*0fe0*/  LD.E R2, desc[UR36][R2.64] ;  /* 0x0000002402027980 */ /* 0x000362000c101900 */
[----:B------:R-:W-:Y:S05]  /*0ff0*/  BRA `(.L_x_12) ;  /* 0x0000000000247947 */ /* 0x000fea0003800000 */
.L_x_11:
[----:B------:R-:W-:Y:S02]  /*1000*/  ULDC.64 UR4, c[0x0][0x588] ;  /* 0x0001620000047ab9 */ /* 0x000fe40000000a00 */
[----:B------:R-:W-:-:S04]  /*1010*/  ISETP.NE.U32.AND P0, PT, RZ, UR4, PT ;  /* 0x00000004ff007c0c */ /* 0x000fc8000bf05070 */
[----:B------:R-:W-:-:S13]  /*1020*/  ISETP.NE.AND.EX P0, PT, RZ, UR5, PT, P0 ;  /* 0x00000005ff007c0c */ /* 0x000fda000bf05300 */
[----:B------:R-:W-:Y:S05]  /*1030*/  @!P0 BRA `(.L_x_13) ;  /* 0x00000000000c8947 */ /* 0x000fea0003800000 */
[----:B------:R-:W1:Y:S02]  /*1040*/  LDC.64 R2, c[0x0][0x588] ;  /* 0x00016200ff027b82 */ /* 0x000e640000000a00 */
[----:B-1----:R2:W5:Y:S01]  /*1050*/  LDG.E R2, desc[UR36][R2.64] ;  /* 0x0000002402027981 */ /* 0x002562000c1e1900 */
[----:B------:R-:W-:Y:S05]  /*1060*/  BRA `(.L_x_12) ;  /* 0x0000000000087947 */ /* 0x000fea0003800000 */
.L_x_13:
[----:B------:R-:W-:Y:S02]  /*1070*/  ULDC UR4, c[0x0][0x580] ;  /* 0x0001600000047ab9 */ /* 0x000fe40000000800 */
[----:B------:R-:W-:-:S07]  /*1080*/  IMAD.U32 R2, RZ, RZ, UR4 ;  /* 0x00000004ff027e24 */ /* 0x000fce000f8e00ff */
.L_x_12:
[----:B------:R-:W-:Y:S02]  /*1090*/  ULDC.64 UR4, c[0x0][0x5a0] ;  /* 0x0001680000047ab9 */ /* 0x000fe40000000a00 */
[----:B------:R-:W-:-:S04]  /*10a0*/  ISETP.NE.U32.AND P0, PT, RZ, UR4, PT ;  /* 0x00000004ff007c0c */ /* 0x000fc8000bf05070 */
[----:B------:R-:W-:-:S13]  /*10b0*/  ISETP.NE.AND.EX P0, PT, RZ, UR5, PT, P0 ;  /* 0x00000005ff007c0c */ /* 0x000fda000bf05300 */
[----:B------:R-:W-:Y:S05]  /*10c0*/  @!P0 BRA `(.L_x_14) ;  /* 0x00000000001c8947 */ /* 0x000fea0003800000 */
[----:B------:R-:W3:Y:S02]  /*10d0*/  LDC.64 R4, c[0x0][0x5a0] ;  /* 0x00016800ff047b82 */ /* 0x000ee40000000a00 */
[----:B---3--:R-:W3:Y:S02]  /*10e0*/  LDG.E.64 R4, desc[UR36][R4.64] ;  /* 0x0000002404047981 */ /* 0x008ee4000c1e1b00 */
[----:B---3--:R-:W-:-:S04]  /*10f0*/  ISETP.NE.U32.AND P0, PT, R4, RZ, PT ;  /* 0x000000ff0400720c */ /* 0x008fc80003f05070 */
[----:B------:R-:W-:-:S13]  /*1100*/  ISETP.NE.AND.EX P0, PT, R5, RZ, PT, P0 ;  /* 0x000000ff0500720c */ /* 0x000fda0003f05300 */
[----:B------:R-:W-:Y:S05]  /*1110*/  @!P0 BRA `(.L_x_14) ;  /* 0x0000000000088947 */ /* 0x000fea0003800000 */
[----:B------:R3:W5:Y:S01]  /*1120*/  LD.E R16, desc[UR36][R4.64] ;  /* 0x0000002404107980 */ /* 0x000762000c101900 */
[----:B------:R-:W-:Y:S05]  /*1130*/  BRA `(.L_x_15) ;  /* 0x0000000000247947 */ /* 0x000fea0003800000 */
.L_x_14:
[----:B------:R-:W-:Y:S02]  /*1140*/  ULDC.64 UR4, c[0x0][0x590] ;  /* 0x0001640000047ab9 */ /* 0x000fe40000000a00 */
[----:B------:R-:W-:-:S04]  /*1150*/  ISETP.NE.U32.AND P0, PT, RZ, UR4, PT ;  /* 0x00000004ff007c0c */ /* 0x000fc8000bf05070 */
[----:B------:R-:W-:-:S13]  /*1160*/  ISETP.NE.AND.EX P0, PT, RZ, UR5, PT, P0 ;  /* 0x00000005ff007c0c */ /* 0x000fda000bf05300 */
[----:B------:R-:W-:Y:S05]  /*1170*/  @!P0 BRA `(.L_x_16) ;  /* 0x00000000000c8947 */ /* 0x000fea0003800000 */
[----:B------:R-:W3:Y:S02]  /*1180*/  LDC.64 R4, c[0x0][0x590] ;  /* 0x00016400ff047b82 */ /* 0x000ee40000000a00 */
[----:B---3--:R4:W5:Y:S01]  /*1190*/  LDG.E R16, desc[UR36][R4.64] ;  /* 0x0000002404107981 */ /* 0x008962000c1e1900 */
[----:B------:R-:W-:Y:S05]  /*11a0*/  BRA `(.L_x_15) ;  /* 0x0000000000087947 */ /* 0x000fea0003800000 */
.L_x_16:
[----:B------:R-:W-:Y:S02]  /*11b0*/  ULDC UR4, c[0x0][0x584] ;  /* 0x0001610000047ab9 */ /* 0x000fe40000000800 */
[----:B------:R-:W-:-:S07]  /*11c0*/  MOV R16, UR4 ;  /* 0x0000000400107c02 */ /* 0x000fce0008000f00 */
.L_x_15:
[----:B------:R-:W-:-:S13]  /*11d0*/  LOP3.LUT P0, RZ, R6, 0xff, RZ, 0xc0, !PT ;  /* 0x000000ff06ff7812 */ /* 0x000fda000780c0ff */
[----:B------:R-:W-:Y:S05]  /*11e0*/  @!P0 EXIT ;  /* 0x000000000000894d */ /* 0x000fea0003800000 */
[----:B------:R-:W-:Y:S01]  /*11f0*/  ULDC UR4, c[0x0][0x28c] ;  /* 0x0000a30000047ab9 */ /* 0x000fe20000000800 */
[----:B------:R-:W-:Y:S01]  /*1200*/  UMOV UR38, URZ ;  /* 0x0000003f00267c82 */ /* 0x000fe20008000000 */
[----:B------:R-:W-:Y:S01]  /*1210*/  UIADD3 UR4, UR4, 0x3f, URZ ;  /* 0x0000003f04047890 */ /* 0x000fe2000fffe03f */
[----:B------:R-:W-:-:S03]  /*1220*/  UMOV UR39, URZ ;  /* 0x0000003f00277c82 */ /* 0x000fc60008000000 */
[----:B------:R-:W-:-:S04]  /*1230*/  USHF.R.S32.HI UR5, URZ, 0x1f, UR4 ;  /* 0x0000001f3f057899 */ /* 0x000fc80008011404 */
[----:B------:R-:W-:-:S04]  /*1240*/  ULEA.HI UR5, UR5, UR4, URZ, 0x6 ;  /* 0x0000000405057291 */ /* 0x000fc8000f8f303f */
[----:B------:R-:W-:-:S12]  /*1250*/  USHF.R.S32.HI UR41, URZ, 0x6, UR5 ;  /* 0x000000063f297899 */ /* 0x000fd80008011405 */
.L_x_544:
[----:B------:R-:W0:Y:S01]  /*1260*/  S2R R0, SR_TID.X ;  /* 0x0000000000007919 */ /* 0x000e220000002100 */
[----:B-1----:R-:W1:Y:S01]  /*1270*/  S2UR UR7, SR_CgaCtaId ;  /* 0x00000000000779c3 */ /* 0x002e620000008800 */
[----:B------:R-:W-:Y:S02]  /*1280*/  UMOV UR6, 0x400 ;  /* 0x0000040000067882 */ /* 0x000fe40000000000 */
[----:B-1----:R-:W-:Y:S01]  /*1290*/  ULEA UR6, UR7, UR6, 0x18 ;  /* 0x0000000607067291 */ /* 0x002fe2000f8ec03f */
[----:B0-----:R-:W-:-:S04]  /*12a0*/  LOP3.LUT R0, R0, 0x80, RZ, 0xc0, !PT ;  /* 0x0000008000007812 */ /* 0x001fc800078ec0ff */
[----:B------:R-:W-:-:S06]  /*12b0*/  SHF.R.U32.HI R0, RZ, 0x7, R0 ;  /* 0x00000007ff007819 */ /* 0x000fcc0000011600 */
[----:B------:R-:W0:Y:S02]  /*12c0*/  SHFL.IDX PT, R0, R0, RZ, 0x1f ;  /* 0x00001fff00007589 */ /* 0x000e2400000e0000 */
[----:B0-----:R-:W-:-:S13]  /*12d0*/  R2UR UR4, R0 ;  /* 0x00000000000472ca */ /* 0x001fda00000e0000 */
[----:B------:R-:W-:-:S04]  /*12e0*/  ULEA.HI UR5, UR4, UR4, URZ, 0x1 ;  /* 0x0000000404057291 */ /* 0x000fc8000f8f083f */
[----:B------:R-:W-:-:S04]  /*12f0*/  ULOP3.LUT UR5, UR5, 0x7fffe, URZ, 0xc0, !UPT ;  /* 0x0007fffe05057892 */ /* 0x000fc8000f8ec03f */
[----:B------:R-:W-:-:S03]  /*1300*/  UIADD3 UR5, UR4, -UR5, URZ ;  /* 0x8000000504057290 */ /* 0x000fc6000fffe03f */
[----:B------:R-:W-:Y:S01]  /*1310*/  ULDC UR4, c[0x0][0x28c] ;  /* 0x0000a30000047ab9 */ /* 0x000fe20000000800 */
[----:B------:R-:W-:Y:S01]  /*1320*/  ULEA UR5, UR5, UR6, 0xd ;  /* 0x0000000605057291 */ /* 0x000fe2000f8e683f */
[----:B------:R-:W-:-:S03]  /*1330*/  ISETP.LT.AND P0, PT, RZ, UR4, PT ;  /* 0x00000004ff007c0c */ /* 0x000fc6000bf01270 */
[----:B------:R-:W-:-:S04]  /*1340*/  UIADD3 UR5, UR5, 0x100, URZ ;  /* 0x0000010005057890 */ /* 0x000fc8000fffe03f */
[----:B------:R-:W-:-:S04]  /*1350*/  USHF.R.U32.HI UR5, URZ, 0x4, UR5 ;  /* 0x000000043f057899 */ /* 0x000fc80008011605 */
[----:B------:R-:W-:Y:S02]  /*1360*/  ULOP3.LUT UR43, UR5, 0x3fff, URZ, 0xc0, !UPT ;  /* 0x00003fff052b7892 */ /* 0x000fe4000f8ec03f */
[----:B--23-5:R-:W-:Y:S10]  /*1370*/  @P0 BRA `(.L_x_17) ;  /* 0x0000000000400947 */ /* 0x02cff40003800000 */
[----:B------:R-:W-:Y:S01]  /*1380*/  MOV R0, 0x0 ;  /* 0x0000000000007802 */ /* 0x000fe20000000f00 */
[----:B------:R-:W-:Y:S01]  /*1390*/  ULDC.64 UR4, c[0x4][0x68] ;  /* 0x01001a0000047ab9 */ /* 0x000fe20000000a00 */
[----:B------:R-:W-:Y:S01]  /*13a0*/  ULDC.64 UR6, c[0x4][0x8] ;  /* 0x0100020000067ab9 */ /* 0x000fe20000000a00 */
[----:B---34-:R-:W-:Y:S01]  /*13b0*/  IMAD.U32 R4, RZ, RZ, UR4 ;  /* 0x00000004ff047e24 */ /* 0x018fe2000f8e00ff */
[----:B------:R0:W1:Y:S01]  /*13c0*/  LDC.64 R14, c[0x4][R0] ;  /* 0x01000000000e7b82 */ /* 0x0000620000000a00 */
[----:B------:R-:W-:Y:S01]  /*13d0*/  IMAD.U32 R5, RZ, RZ, UR5 ;  /* 0x00000005ff057e24 */ /* 0x000fe2000f8e00ff */
[----:B------:R-:W-:Y:S01]  /*13e0*/  ULDC.64 UR4, c[0x4][0x70] ;  /* 0x01001c0000047ab9 */ /* 0x000fe20000000a00 */
[----:B------:R-:W-:Y:S01]  /*13f0*/  IMAD.U32 R10, RZ, RZ, UR6 ;  /* 0x00000006ff0a7e24 */ /* 0x000fe2000f8e00ff */
[----:B------:R-:W-:Y:S01]  /*1400*/  MOV R7, UR5 ;  /* 0x0000000500077c02 */ /* 0x000fe20008000f00 */
[----:B------:R-:W-:Y:S01]  /*1410*/  IMAD.U32 R6, RZ, RZ, UR4 ;  /* 0x00000004ff067e24 */ /* 0x000fe2000f8e00ff */
[----:B------:R-:W-:Y:S01]  /*1420*/  MOV R12, 0x1 ;  /* 0x00000001000c7802 */ /* 0x000fe20000000f00 */
[----:B------:R-:W-:-:S02]  /*1430*/  IMAD.U32 R11, RZ, RZ, UR7 ;  /* 0x00000007ff0b7e24 */ /* 0x000fc4000f8e00ff */
[----:B------:R-:W-:Y:S02]  /*1440*/  IMAD.MOV.U32 R8, RZ, RZ, 0x1e1 ;  /* 0x000001e1ff087424 */ /* 0x000fe400078e00ff */
[----:B0-----:R-:W-:-:S07]  /*1450*/  IMAD.MOV.U32 R13, RZ, RZ, RZ ;  /* 0x000000ffff0d7224 */ /* 0x001fce00078e00ff */
[----:B------:R-:W-:-:S07]  /*1460*/  LEPC R20, `(.L_x_17) ;  /* 0x000000001014794e */ /* 0x000fce0000000000 */
[----:B-12--5:R-:W-:Y:S05]  /*1470*/  CALL.ABS.NOINC R14 ;  /* 0x000000000e007343 */ /* 0x026fea0003c00000 */
.L_x_17:
[----:B------:R-:W-:-:S06]  /*1480*/  ULOP3.LUT UR4, UR40, 0x1, URZ, 0xfc, !UPT ;  /* 0x0000000128047892 */ /* 0x000fcc000f8efc3f */
[----:B------:R-:W-:-:S05]  /*1490*/  IMAD.U32 R0, RZ, RZ, UR4 ;  /* 0x00000004ff007e24 */ /* 0x000fca000f8e00ff */
[----:B------:R-:W-:-:S13]  /*14a0*/  ISETP.NE.AND P0, PT, R0, 0x3, PT ;  /* 0x000000030000780c */ /* 0x000fda0003f05270 */
[----:B------:R-:W-:Y:S05]  /*14b0*/  @!P0 BRA `(.L_x_18) ;  /* 0x0000000000048947 */ /* 0x000fea0003800000 */
[----:B------:R-:W-:Y:S01]  /*14c0*/  BPT.TRAP 0x1 ;  /* 0x000000040000795c */ /* 0x000fe20000300000 */
.L_x_18:
[----:B------:R-:W0:Y:S01]  /*14d0*/  S2UR UR5, SR_CgaCtaId ;  /* 0x00000000000579c3 */ /* 0x000e220000008800 */
[----:B------:R-:W-:Y:S01]  /*14e0*/  UMOV UR4, 0x400 ;  /* 0x0000040000047882 */ /* 0x000fe20000000000 */
[----:B---34-:R-:W-:Y:S01]  /*14f0*/  IMAD.U32 R5, RZ, RZ, UR39 ;  /* 0x00000027ff057e24 */ /* 0x018fe2000f8e00ff */
[----:B--2---:R-:W-:-:S04]  /*1500*/  MOV R3, UR38 ;  /* 0x0000002600037c02 */ /* 0x004fc80008000f00 */
[----:B------:R-:W-:Y:S01]  /*1510*/  SHF.L.U32 R3, R3, 0x1f, RZ ;  /* 0x0000001f03037819 */ /* 0x000fe200000006ff */
[----:B0-----:R-:W-:-:S06]  /*1520*/  ULEA UR4, UR5, UR4, 0x18 ;  /* 0x0000000405047291 */ /* 0x001fcc000f8ec03f */
[----:B------:R-:W-:-:S04]  /*1530*/  IMAD.U32 R0, RZ, RZ, UR4 ;  /* 0x00000004ff007e24 */ /* 0x000fc8000f8e00ff */
[----:B------:R-:W-:-:S04]  /*1540*/  IMAD R4, R5, 0x8, R0 ;  /* 0x0000000805047824 */ /* 0x000fc800078e0200 */
[----:B------:R0:W1:Y:S01]  /*1550*/  SYNCS.PHASECHK.TRANS64.TRYWAIT P1, [R4+URZ], R3 ;  /* 0x00000003040075a7 */ /* 0x000062000802017f */
[----:B------:R-:W-:Y:S05]  /*1560*/  @!P0 BRA `(.L_x_19) ;  /* 0x0000000000048947 */ /* 0x000fea0003800000 */
[----:B------:R-:W-:Y:S01]  /*1570*/  BPT.TRAP 0x1 ;  /* 0x000000040000795c */ /* 0x000fe20000300000 */
.L_x_19:
[----:B-1----:R-:W-:Y:S05]  /*1580*/  @P1 BRA `(.L_x_20) ;  /* 0x0000000000081947 */ /* 0x002fea0003800000 */
[----:B------:R-:W1:Y:S02]  /*1590*/  SYNCS.PHASECHK.TRANS64.TRYWAIT P1, [R4+URZ], R3 ;  /* 0x00000003040075a7 */ /* 0x000e64000802017f */
[----:B-1----:R-:W-:Y:S05]  /*15a0*/  @!P1 BRA `(.L_x_21) ;  /* 0x000001a000809947 */ /* 0x002fea0003800000 */
.L_x_20:
[----:B------:R-:W-:-:S04]  /*15b0*/  UISETP.LT.AND UP0, UPT, UR41, 0x1, UPT ;  /* 0x000000012900788c */ /* 0x000fc8000bf01270 */
[----:B------:R-:W-:-:S06]  /*15c0*/  USEL UR4, UR41, 0x1, UP0 ;  /* 0x0000000129047887 */ /* 0x000fcc0008000000 */
[----:B01----:R-:W-:Y:S01]  /*15d0*/  IMAD.U32 R3, RZ, RZ, UR4 ;  /* 0x00000004ff037e24 */ /* 0x003fe2000f8e00ff */
[----:B------:R-:W-:Y:S05]  /*15e0*/  WARPSYNC.ALL ;  /* 0x0000000000007948 */ /* 0x000fea0003800000 */
[----:B------:R-:W-:-:S04]  /*15f0*/  IADD3 R3, -R3, UR41, RZ ;  /* 0x0000002903037c10 */ /* 0x000fc8000fffe1ff */
[----:B------:R-:W-:Y:S02]  /*1600*/  ISETP.GE.AND P1, PT, R3, 0x1, PT ;  /* 0x000000010300780c */ /* 0x000fe40003f26270 */
[----:B------:R-:W-:Y:S01]  /*1610*/  R2UR UR4, R0 ;  /* 0x00000000000472ca */ /* 0x000fe200000e0000 */
[----:B------:R-:W-:Y:S01]  /*1620*/  WARPGROUP.ARRIVE ;  /* 0x00000000000079c5 */ /* 0x000fe20000000000 */
[----:B------:R-:W-:Y:S01]  /*1630*/  UMOV UR9, 0x40000040 ;  /* 0x4000004000097882 */ /* 0x000fe20000000000 */
[----:B------:R-:W-:Y:S01]  /*1640*/  UMOV UR11, 0x40000040 ;  /* 0x40000040000b7882 */ /* 0x000fe20000000000 */
[----:B------:R0:W-:Y:S04]  /*1650*/  STL [R1+0x2f0], R22 ;  /* 0x0002f01601007387 */ /* 0x0001e80000100800 */
[----:B------:R1:W-:Y:S04]  /*1660*/  STL [R1+0x2ec], R18 ;  /* 0x0002ec1201007387 */ /* 0x0003e80000100800 */
[----:B------:R-:W-:Y:S01]  /*1670*/  STL [R1+0x2e8], R17 ;  /* 0x0002e81101007387 */ /* 0x000fe20000100800 */
[----:B------:R-:W-:-:S03]  /*1680*/  UIADD3 UR4, UR4, 0x18100, URZ ;  /* 0x0001810004047890 */ /* 0x000fc6000fffe03f */
[----:B-----5:R-:W-:Y:S01]  /*1690*/  STL [R1+0x2e4], R16 ;  /* 0x0002e41001007387 */ /* 0x020fe20000100800 */
[----:B------:R-:W-:-:S03]  /*16a0*/  USHF.R.U32.HI UR4, URZ, 0x4, UR4 ;  /* 0x000000043f047899 */ /* 0x000fc60008011604 */
[----:B------:R-:W-:Y:S01]  /*16b0*/  STL [R1+0x2e0], R3 ;  /* 0x0002e00301007387 */ /* 0x000fe20000100800 */
[----:B------:R-:W-:Y:S02]  /*16c0*/  ULOP3.LUT UR5, UR4, 0x3fff, URZ, 0xc0, !UPT ;  /* 0x00003fff04057892 */ /* 0x000fe4000f8ec03f */
[----:B------:R-:W-:Y:S01]  /*16d0*/  ULOP3.LUT UR4, UR43, 0x10000, URZ, 0xfc, !UPT ;  /* 0x000100002b047892 */ /* 0x000fe2000f8efc3f */
[----:B------:R2:W-:Y:S01]  /*16e0*/  STL [R1+0x2dc], R2 ;  /* 0x0002dc0201007387 */ /* 0x0005e20000100800 */
[----:B------:R-:W-:Y:S02]  /*16f0*/  ULOP3.LUT UR5, UR5, 0x10000, URZ, 0xfc, !UPT ;  /* 0x0001000005057892 */ /* 0x000fe4000f8efc3f */
[----:B------:R-:W-:Y:S01]  /*1700*/  UIMAD UR6, UR39, 0x600, UR4 ;  /* 0x00000600270678a4 */ /* 0x000fe2000f8e0204 */
[----:B------:R3:W-:Y:S01]  /*1710*/  STL [R1+0x2f4], R0 ;  /* 0x0002f40001007387 */ /* 0x0007e20000100800 */
[----:B------:R-:W-:-:S05]  /*1720*/  ULEA UR7, UR39, UR5, 0xb ;  /* 0x0000000527077291 */ /* 0x000fca000f8e583f */
[----:B------:R-:W-:Y:S02]  /*1730*/  UMOV UR8, UR6 ;  /* 0x0000000600087c82 */ /* 0x000fe40008000000 */
[----:B------:R-:W-:Y:S02]  /*1740*/  UMOV UR10, UR7 ;  /* 0x00000007000a7c82 */ /* 0x000fe40008000000 */
[----:B------:R-:W-:Y:S01]  /*1750*/  HGMMA.64x256x16.F32 R24, gdesc[UR8], RZ, !UPT, gsb0 ;  /* 0x03e00000081879f0 */ /* 0x000fe2000c0008ff */
[----:B------:R-:W-:Y:S01]  /*1760*/  UIADD3 UR8, UR6, 0x400, URZ ;  /* 0x0000040006087890 */ /* 0x000fe2000fffe03f */
[----:B------:R-:W-:Y:S01]  /*1770*/  UMOV UR9, 0x40000040 ;  /* 0x4000004000097882 */ /* 0x000fe20000000000 */
[----:B------:R-:W-:Y:S02]  /*1780*/  WARPGROUP.DEPBAR.LE gsb0, 0x0 ;  /* 0x00008000000079c5 */ /* 0x000fe40000010000 */
[----:B------:R-:W-:Y:S01]  /*1790*/  STL.64 [R1], R24 ;  /* 0x0000001801007387 */ /* 0x000fe20000100a00 */
[----:B------:R-:W-:Y:S01]  /*17a0*/  MOV R227, R54 ;  /* 0x0000003600e37202 */ /* 0x000fe20000000f00 */
[----:B------:R-:W-:Y:S01]  /*17b0*/  IMAD.MOV.U32 R226, RZ, RZ, R55 ;  /* 0x000000ffffe27224 */ /* 0x000fe200078e0037 */
[----:B------:R-:W-:Y:S01]  /*17c0*/  MOV R223, R58 ;  /* 0x0000003a00df7202 */ /* 0x000fe20000000f00 */
[----:B------:R-:W-:Y:S01]  /*17d0*/  STL.64 [R1+0x8], R26 ;  /* 0x0000081a01007387 */ /* 0x000fe20000100a00 */
[----:B------:R-:W-:Y:S01]  /*17e0*/  IMAD.MOV.U32 R225, RZ, RZ, R56 ;  /* 0x000000ffffe17224 */ /* 0x000fe200078e0038 */
[----:B------:R-:W-:Y:S01]  /*17f0*/  MOV R219, R62 ;  /* 0x0000003e00db7202 */ /* 0x000fe20000000f00 */
[----:B------:R-:W-:Y:S01]  /*1800*/  IMAD.MOV.U32 R224, RZ, RZ, R57 ;  /* 0x000000ffffe07224 */ /* 0x000fe200078e0039 */
        /* <DEDUP_REMOVED lines=56> */
[----:B0-----:R-:W-:Y:S01]  /*1b90*/  MOV R22, R130 ;  /* 0x0000008200167202 */ /* 0x001fe20000000f00 */
[----:B------:R-:W-:Y:S01]  /*1ba0*/  IMAD.MOV.U32 R172, RZ, RZ, R96 ;  /* 0x000000ffffac7224 */ /* 0x000fe200078e0060 */
[----:B-1----:R-:W-:Y:S01]  /*1bb0*/  MOV R18, R134 ;  /* 0x0000008600127202 */ /* 0x002fe20000000f00 */
[----:B------:R-:W-:Y:S01]  /*1bc0*/  IMAD.MOV.U32 R173, RZ, RZ, R97 ;  /* 0x000000ffffad7224 */ /* 0x000fe200078e0061 */
[----:B------:R-:W-:Y:S01]  /*1bd0*/  MOV R14, R138 ;  /* 0x0000008a000e7202 */ /* 0x000fe20000000f00 */
[----:B------:R-:W-:Y:S01]  /*1be0*/  IMAD.MOV.U32 R175, RZ, RZ, R99 ;  /* 0x000000ffffaf7224 */ /* 0x000fe200078e0063 */
[----:B------:R-:W-:Y:S01]  /*1bf0*/  MOV R10, R142 ;  /* 0x0000008e000a7202 */ /* 0x000fe20000000f00 */
[----:B------:R-:W-:Y:S01]  /*1c00*/  IMAD.MOV.U32 R176, RZ, RZ, R100 ;  /* 0x000000ffffb07224 */ /* 0x000fe200078e0064 */
[----:B------:R-:W-:Y:S01]  /*1c10*/  MOV R6, R146 ;  /* 0x0000009200067202 */ /* 0x000fe20000000f00 */
[----:B------:R-:W-:Y:S01]  /*1c20*/  IMAD.MOV.U32 R177, RZ, RZ, R101 ;  /* 0x000000ffffb17224 */ /* 0x000fe200078e0065 */
[----:B--2---:R-:W-:Y:S01]  /*1c30*/  MOV R2, R150 ;  /* 0x0000009600027202 */ /* 0x004fe20000000f00 */
[----:B------:R-:W-:Y:S01]  /*1c40*/  IMAD.MOV.U32 R179, RZ, RZ, R103 ;  /* 0x000000ffffb37224 */ /* 0x000fe200078e0067 */
[----:B------:R0:W-:Y:S01]  /*1c50*/  STL.64 [R1+0x70], R52 ;  /* 0x0000703401007387 */ /* 0x0001e20000100a00 */
[----:B------:R-:W-:-:S02]  /*1c60*/  IMAD.MOV.U32 R180, RZ, RZ, R104 ;  /* 0x000000ffffb47224 */ /* 0x000fc400078e0068 */
[----:B------:R-:W-:Y:S01]  /*1c70*/  IMAD.MOV.U32 R181, RZ, RZ, R105 ;  /* 0x000000ffffb57224 */ /* 0x000fe200078e0069 */
[----:B------:R-:W-:Y:S01]  /*1c80*/  STL [R1+0x5c8], R154 ;  /* 0x0005c89a01007387 */ /* 0x000fe20000100800 */
[----:B------:R-:W-:Y:S02]  /*1c90*/  IMAD.MOV.U32 R183, RZ, RZ, R107 ;  /* 0x000000ffffb77224 */ /* 0x000fe400078e006b */
[----:B------:R-:W-:Y:S02]  /*1ca0*/  IMAD.MOV.U32 R184, RZ, RZ, R108 ;  /* 0x000000ffffb87224 */ /* 0x000fe400078e006c */
[----:B------:R-:W-:Y:S02]  /*1cb0*/  IMAD.MOV.U32 R185, RZ, RZ, R109 ;  /* 0x000000ffffb97224 */ /* 0x000fe400078e006d */
[----:B------:R-:W-:Y:S02]  /*1cc0*/  IMAD.MOV.U32 R187, RZ, RZ, R111 ;  /* 0x000000ffffbb7224 */ /* 0x000fe400078e006f */
[----:B------:R-:W-:-:S02]  /*1cd0*/  IMAD.MOV.U32 R188, RZ, RZ, R112 ;  /* 0x000000ffffbc7224 */ /* 0x000fc400078e0070 */
[----:B------:R-:W-:Y:S02]  /*1ce0*/  IMAD.MOV.U32 R189, RZ, RZ, R113 ;  /* 0x000000ffffbd7224 */ /* 0x000fe400078e0071 */
        /* <DEDUP_REMOVED lines=27> */
[----:B---3--:R-:W-:Y:S02]  /*1ea0*/  IMAD.MOV.U32 R0, RZ, RZ, R151 ;  /* 0x000000ffff007224 */ /* 0x008fe400078e0097 */
[----:B0-----:R-:W-:-:S06]  /*1eb0*/  WARPGROUP.ARRIVE ;  /* 0x00000000000079c5 */ /* 0x001fcc0000000000 */
[----:B------:R-:W-:Y:S03]  /*1ec0*/  HGMMA.64x256x16.F32 R24, gdesc[UR8], RZ, !UPT, gsb0 ;  /* 0x03e00000081879f0 */ /* 0x000fe6000c0008ff */
[----:B------:R-:W-:Y:S02]  /*1ed0*/  WARPGROUP.DEPBAR.LE gsb0, 0x0 ;  /* 0x00008000000079c5 */ /* 0x000fe40000010000 */
[----:B------:R-:W-:Y:S04]  /*1ee0*/  STL.64 [R1+0x5c0], R150 ;  /* 0x0005c09601007387 */ /* 0x000fe80000100a00 */
        /* <DEDUP_REMOVED lines=24> */
[----:B------:R0:W-:Y:S04]  /*2070*/  STL.64 [R1+0x4f8], R100 ;  /* 0x0004f86401007387 */ /* 0x0001e80000100a00 */
[----:B0-----:R-:W2:Y:S04]  /*2080*/  LDL.LU R100, [R1] ;  /* 0x0000000001647983 */ /* 0x001ea80000300800 */
[----:B------:R-:W2:Y:S04]  /*2090*/  LDL.LU R101, [R1+0x4] ;  /* 0x0000040001657983 */ /* 0x000ea80000300800 */
        /* <DEDUP_REMOVED lines=27> */
[----:B------:R-:W2:Y:S01]  /*2250*/  LDL.LU R129, [R1+0x74] ;  /* 0x0000740001817983 */ /* 0x000ea20000300800 */
        /* <DEDUP_REMOVED lines=29> */
[----:B------:R-:W-:Y:S01]  /*2430*/  UIADD3 UR8, UR6, 0x2, URZ ;  /* 0x0000000206087890 */ /* 0x000fe2000fffe03f */
[----:B------:R-:W-:Y:S01]  /*2440*/  IMAD.MOV.U32 R154, RZ, RZ, R205 ;  /* 0x000000ffff9a7224 */ /* 0x000fe200078e00cd */
[----:B------:R-:W-:Y:S01]  /*2450*/  MOV R205, R23 ;  /* 0x0000001700cd7202 */ /* 0x000fe20000000f00 */
[----:B------:R-:W-:Y:S01]  /*2460*/  IMAD.MOV.U32 R206, RZ, RZ, R22 ;  /* 0x000000ffffce7224 */ /* 0x000fe200078e0016 */
[----:B------:R-:W-:Y:S01]  /*2470*/  UIADD3 UR10, UR7, 0x2, URZ ;  /* 0x00000002070a7890 */ /* 0x000fe2000fffe03f */
[----:B------:R-:W-:Y:S01]  /*2480*/  IMAD.MOV.U32 R207, RZ, RZ, R21 ;  /* 0x000000ffffcf7224 */ /* 0x000fe200078e0015 */
[----:B------:R-:W-:Y:S01]  /*2490*/  UMOV UR9, 0x40000040 ;  /* 0x4000004000097882 */ /* 0x000fe20000000000 */
[----:B------:R-:W-:Y:S01]  /*24a0*/  IMAD.MOV.U32 R209, RZ, RZ, R19 ;  /* 0x000000ffffd17224 */ /* 0x000fe200078e0013 */
[----:B------:R-:W-:Y:S01]  /*24b0*/  UMOV UR11, 0x40000040 ;  /* 0x40000040000b7882 */ /* 0x000fe20000000000 */
        /* <DEDUP_REMOVED lines=11> */
[----:B------:R-:W-:-:S06]  /*2570*/  IMAD.MOV.U32 R227, RZ, RZ, R0 ;  /* 0x000000ffffe37224 */ /* 0x000fcc00078e0000 */
[----:B--2---:R-:W-:-:S06]  /*2580*/  WARPGROUP.ARRIVE ;  /* 0x00000000000079c5 */ /* 0x004fcc0000000000 */
[----:B------:R-:W-:Y:S03]  /*2590*/  HGMMA.64x256x16.F32 R100, gdesc[UR8], R100, gsb0 ;  /* 0x03e00000086479f0 */ /* 0x000fe60008000864 */
[----:B------:R-:W-:Y:S02]  /*25a0*/  WARPGROUP.DEPBAR.LE gsb0, 0x0 ;  /* 0x00008000000079c5 */ /* 0x000fe40000010000 */
[----:B------:R-:W-:Y:S04]  /*25b0*/  STL.64 [R1], R100 ;  /* 0x0000006401007387 */ /* 0x000fe80000100a00 */
        /* <DEDUP_REMOVED lines=63> */
[----:B0-----:R-:W2:Y:S04]  /*29b0*/  LDL.LU R154, [R1+0x5c8] ;  /* 0x0005c800019a7983 */ /* 0x001ea80000300800 */
[----:B------:R-:W3:Y:S04]  /*29c0*/  LDL.LU.64 R150, [R1+0x5c0] ;  /* 0x0005c00001967983 */ /* 0x000ee80000300a00 */
        /* <DEDUP_REMOVED lines=24> */
[----:B------:R-:W3:Y:S01]  /*2b50*/  LDL.LU.64 R100, [R1+0x4f8] ;  /* 0x0004f80001647983 */ /* 0x000ee20000300a00 */
[----:B------:R-:W-:Y:S01]  /*2b60*/  UIADD3 UR8, UR6, 0x402, URZ ;  /* 0x0000040206087890 */ /* 0x000fe2000fffe03f */
[----:B------:R-:W-:Y:S01]  /*2b70*/  UMOV UR9, 0x40000040 ;  /* 0x4000004000097882 */ /* 0x000fe20000000000 */
[----:B---3--:R-:W-:-:S07]  /*2b80*/  WARPGROUP.ARRIVE ;  /* 0x00000000000079c5 */ /* 0x008fce0000000000 */
[----:B------:R-:W-:Y:S03]  /*2b90*/  HGMMA.64x256x16.F32 R24, gdesc[UR8], R24, gsb0 ;  /* 0x03e00000081879f0 */ /* 0x000fe60008000818 */
        /* <DEDUP_REMOVED lines=65> */
[----:B0-----:R-:W3:Y:S04]  /*2fb0*/  LDL.LU.64 R24, [R1] ;  /* 0x0000000001187983 */ /* 0x001ee80000300a00 */
        /* <DEDUP_REMOVED lines=63> */
[----:B------:R-:W-:-:S02]  /*33b0*/  UIADD3 UR8, UR6, 0x4, URZ ;  /* 0x0000000406087890 */ /* 0x000fc4000fffe03f */
[----:B------:R-:W-:Y:S01]  /*33c0*/  UIADD3 UR10, UR7, 0x4, URZ ;  /* 0x00000004070a7890 */ /* 0x000fe2000fffe03f */
[----:B------:R-:W-:Y:S01]  /*33d0*/  UMOV UR9, 0x40000040 ;  /* 0x4000004000097882 */ /* 0x000fe20000000000 */
[----:B------:R-:W-:Y:S01]  /*33e0*/  UMOV UR11, 0x40000040 ;  /* 0x40000040000b7882 */ /* 0x000fe20000000000 */
[----:B---3--:R-:W-:-:S06]  /*33f0*/  WARPGROUP.ARRIVE ;  /* 0x00000000000079c5 */ /* 0x008fcc0000000000 */
[----:B------:R-:W-:Y:S03]  /*3400*/  HGMMA.64x256x16.F32 R24, gdesc[UR8], R24, gsb0 ;  /* 0x03e00000081879f0 */ /* 0x000fe60008000818 */
[----:B------:R-:W-:Y:S02]  /*3410*/  WARPGROUP.DEPBAR.LE gsb0, 0x0 ;  /* 0x00008000000079c5 */ /* 0x000fe40000010000 */
[----:B------:R-:W-:Y:S01]  /*3420*/  STL.64 [R1], R24 ;  /* 0x0000001801007387 */ /* 0x000fe20000100a00 */
[----:B------:R-:W-:Y:S01]  /*3430*/  IMAD.MOV.U32 R5, RZ, RZ, R150 ;  /* 0x000000ffff057224 */ /* 0x000fe200078e0096 */
[----:B------:R-:W-:Y:S01]  /*3440*/  MOV R4, R151 ;  /* 0x0000009700047202 */ /* 0x000fe20000000f00 */
[----:B------:R-:W-:Y:S01]  /*3450*/  IMAD.MOV.U32 R6, RZ, RZ, R149 ;  /* 0x000000ffff067224 */ /* 0x000fe200078e0095 */
[----:B------:R-:W-:Y:S01]  /*3460*/  STL.64 [R1+0x8], R26 ;  /* 0x0000081a01007387 */ /* 0x000fe20000100a00 */
        /* <DEDUP_REMOVED lines=51> */
[----:B------:R0:W-:Y:S01]  /*37a0*/  STL.64 [R1+0x70], R52 ;  /* 0x0000703401007387 */ /* 0x0001e20000100a00 */
[----:B------:R-:W-:Y:S01]  /*37b0*/  IMAD.MOV.U32 R187, RZ, RZ, R111 ;  /* 0x000000ffffbb7224 */ /* 0x000fe200078e006f */
[----:B------:R-:W-:Y:S01]  /*37c0*/  MOV R182, R106 ;  /* 0x0000006a00b67202 */ /* 0x000fe20000000f00 */
[----:B------:R-:W-:Y:S01]  /*37d0*/  IMAD.MOV.U32 R184, RZ, RZ, R108 ;  /* 0x000000ffffb87224 */ /* 0x000fe200078e006c */
[----:B------:R-:W3:Y:S01]  /*37e0*/  LDL.LU.64 R150, [R1+0x4f0] ;  /* 0x0004f00001967983 */ /* 0x000ee20000300a00 */
        /* <DEDUP_REMOVED lines=68> */
[----:B------:R-:W-:-:S02]  /*3c30*/  IMAD.MOV.U32 R17, RZ, RZ, R57 ;  /* 0x000000ffff117224 */ /* 0x000fc400078e0039 */
[----:B------:R-:W-:Y:S01]  /*3c40*/  IMAD.MOV.U32 R0, RZ, RZ, R54 ;  /* 0x000000ffff007224 */ /* 0x000fe200078e0036 */
        /* <DEDUP_REMOVED lines=31> */
[----:B0-----:R-:W3:Y:S04]  /*3e40*/  LDL.LU.64 R52, [R1+0x368] ;  /* 0x0003680001347983 */ /* 0x001ee80000300a00 */
        /* <DEDUP_REMOVED lines=15> */
[----:B------:R-:W-:-:S02]  /*3f40*/  UMOV UR9, 0x40000040 ;  /* 0x4000004000097882 */ /* 0x000fc40000000000 */
[----:B--2---:R-:W-:Y:S01]  /*3f50*/  STL [R1+0x2d8], R154 ;  /* 0x0002d89a01007387 */ /* 0x004fe20000100800 */
[----:B---3--:R-:W-:-:S06]  /*3f60*/  WARPGROUP.ARRIVE ;  /* 0x00000000000079c5 */ /* 0x008fcc0000000000 */
        /* <DEDUP_REMOVED lines=87> */
[----:B------:R-:W-:Y:S01]  /*44e0*/  UIADD3 UR10, UR7, 0x6, URZ ;  /* 0x00000006070a7890 */ /* 0x000fe2000fffe03f */
[----:B------:R-:W-:Y:S01]  /*44f0*/  IMAD.MOV.U32 R136, RZ, RZ, R2 ;  /* 0x000000ffff887224 */ /* 0x000fe200078e0002 */
[----:B------:R-:W-:Y:S01]  /*4500*/  UMOV UR9, 0x40000040 ;  /* 0x4000004000097882 */ /* 0x000fe20000000000 */
[----:B------:R-:W-:Y:S01]  /*4510*/  IMAD.MOV.U32 R213, RZ, RZ, R21 ;  /* 0x000000ffffd57224 */ /* 0x000fe200078e0015 */
[----:B------:R-:W-:Y:S01]  /*4520*/  UMOV UR11, 0x40000040 ;  /* 0x40000040000b7882 */ /* 0x000fe20000000000 */
[----:B------:R-:W-:Y:S01]  /*4530*/  IMAD.MOV.U32 R214, RZ, RZ, R20 ;  /* 0x000000ffffd67224 */ /* 0x000fe200078e0014 */
[----:B------:R0:W5:Y:S01]  /*4540*/  LDL.LU R0, [R1+0x2f4] ;  /* 0x0002f40001007983 */ /* 0x0001620000300800 */
[----:B------:R-:W-:-:S02]  /*4550*/  IMAD.MOV.U32 R216, RZ, RZ, R15 ;  /* 0x000000ffffd87224 */ /* 0x000fc400078e000f */
[----:B------:R-:W-:Y:S01]  /*4560*/  IMAD.MOV.U32 R217, RZ, RZ, R14 ;  /* 0x000000ffffd97224 */ /* 0x000fe200078e000e */
[----:B------:R0:W5:Y:S01]  /*4570*/  LDL.LU R22, [R1+0x2f0] ;  /* 0x0002f00001167983 */ /* 0x0001620000300800 */
[----:B------:R-:W-:Y:S02]  /*4580*/  IMAD.MOV.U32 R219, RZ, RZ, R12 ;  /* 0x000000ffffdb7224 */ /* 0x000fe400078e000c */
[----:B------:R-:W-:Y:S01]  /*4590*/  IMAD.MOV.U32 R220, RZ, RZ, R11 ;  /* 0x000000ffffdc7224 */ /* 0x000fe200078e000b */
[----:B------:R0:W5:Y:S01]  /*45a0*/  LDL.LU R18, [R1+0x2ec] ;  /* 0x0002ec0001127983 */ /* 0x0001620000300800 */
[----:B------:R-:W-:Y:S02]  /*45b0*/  IMAD.MOV.U32 R222, RZ, RZ, R9 ;  /* 0x000000ffffde7224 */ /* 0x000fe400078e0009 */
[----:B------:R-:W-:Y:S01]  /*45c0*/  IMAD.MOV.U32 R223, RZ, RZ, R8 ;  /* 0x000000ffffdf7224 */ /* 0x000fe200078e0008 */
[----:B------:R0:W5:Y:S01]  /*45d0*/  LDL.LU R17, [R1+0x2e8] ;  /* 0x0002e80001117983 */ /* 0x0001620000300800 */
[----:B------:R-:W-:-:S02]  /*45e0*/  IMAD.MOV.U32 R225, RZ, RZ, R6 ;  /* 0x000000ffffe17224 */ /* 0x000fc400078e0006 */
[----:B------:R-:W-:Y:S01]  /*45f0*/  IMAD.MOV.U32 R226, RZ, RZ, R5 ;  /* 0x000000ffffe27224 */ /* 0x000fe200078e0005 */
[----:B------:R0:W5:Y:S04]  /*4600*/  LDL.LU R16, [R1+0x2e4] ;  /* 0x0002e40001107983 */ /* 0x0001680000300800 */
[----:B------:R0:W5:Y:S04]  /*4610*/  LDL.LU R3, [R1+0x2e0] ;  /* 0x0002e00001037983 */ /* 0x0001680000300800 */
[----:B------:R0:W5:Y:S01]  /*4620*/  LDL.LU R2, [R1+0x2dc] ;  /* 0x0002dc0001027983 */ /* 0x0001620000300800 */
        /* <DEDUP_REMOVED lines=67> */
[----:B-1----:R0:W5:Y:S04]  /*4a60*/  LDL.LU R154, [R1+0x2d8] ;  /* 0x0002d800019a7983 */ /* 0x0021680000300800 */
[----:B------:R-:W2:Y:S04]  /*4a70*/  LDL.LU.64 R150, [R1+0x2d0] ;  /* 0x0002d00001967983 */ /* 0x000ea80000300a00 */
        /* <DEDUP_REMOVED lines=24> */
[----:B------:R-:W2:Y:S01]  /*4c00*/  LDL.LU.64 R100, [R1+0x208] ;  /* 0x0002080001647983 */ /* 0x000ea20000300a00 */
[----:B------:R-:W-:Y:S01]  /*4c10*/  UIADD3 UR8, UR6, 0x406, URZ ;  /* 0x0000040606087890 */ /* 0x000fe2000fffe03f */
[----:B------:R-:W-:Y:S01]  /*4c20*/  UMOV UR9, 0x40000040 ;  /* 0x4000004000097882 */ /* 0x000fe20000000000 */
[----:B--2---:R-:W-:-:S07]  /*4c30*/  WARPGROUP.ARRIVE ;  /* 0x00000000000079c5 */ /* 0x004fce0000000000 */
[----:B------:R-:W-:Y:S03]  /*4c40*/  HGMMA.64x256x16.F32 R24, gdesc[UR8], R24, gsb0 ;  /* 0x03e00000081879f0 */ /* 0x000fe60008000818 */
[----:B------:R-:W-:Y:S02]  /*4c50*/  WARPGROUP.DEPBAR.LE gsb0, 0x0 ;  /* 0x00008000000079c5 */ /* 0x000fe40000010000 */
[----:B0-----:R-:W-:Y:S05]  /*4c60*/  @!P1 BRA `(.L_x_22) ;  /* 0x0000004400389947 */ /* 0x001fea0003800000 */
[----:B------:R-:W-:Y:S01]  /*4c70*/  UIADD3 UR7, UR39, 0x1, URZ ;  /* 0x0000000127077890 */ /* 0x000fe2000fffe03f */
[----:B-----5:R-:W-:Y:S01]  /*4c80*/  R2UR UR6, R3 ;  /* 0x00000000030672ca */ /* 0x020fe200000e0000 */
[----:B------:R-:W-:Y:S02]  /*4c90*/  UMOV UR12, UR39 ;  /* 0x00000027000c7c82 */ /* 0x000fe40008000000 */
[----:B------:R-:W-:-:S04]  /*4ca0*/  UISETP.NE.AND UP0, UPT, UR7, 0x4, UPT ;  /* 0x000000040700788c */ /* 0x000fc8000bf05270 */
[----:B------:R-:W-:Y:S02]  /*4cb0*/  USEL UR8, URZ, 0x1, UP0 ;  /* 0x000000013f087887 */ /* 0x000fe40008000000 */
[----:B------:R-:W-:Y:S02]  /*4cc0*/  USEL UR7, UR7, URZ, UP0 ;  /* 0x0000003f07077287 */ /* 0x000fe40008000000 */
[----:B------:R-:W-:-:S06]  /*4cd0*/  ULOP3.LUT UR8, UR38, UR8, URZ, 0x3c, !UPT ;  /* 0x0000000826087292 */ /* 0x000fcc000f8e3c3f */
[----:B------:R-:W-:-:S07]  /*4ce0*/  IMAD.U32 R3, RZ, RZ, UR8 ;  /* 0x00000008ff037e24 */ /* 0x000fce000f8e00ff */
.L_x_29:
[----:B------:R-:W-:Y:S05]  /*4cf0*/  @!P0 BRA `(.L_x_23) ;  /* 0x0000000000048947 */ /* 0x000fea0003800000 */
[----:B------:R-:W-:Y:S01]  /*4d00*/  BPT.TRAP 0x1 ;  /* 0x000000040000795c */ /* 0x000fe20000300000 */
.L_x_23:
[----:B------:R-:W0:Y:S01]  /*4d10*/  S2UR UR9, SR_CgaCtaId ;  /* 0x00000000000979c3 */ /* 0x000e220000008800 */
[----:B------:R-:W-:Y:S01]  /*4d20*/  UMOV UR8, 0x400 ;  /* 0x0000040000087882 */ /* 0x000fe20000000000 */
[----:B------:R-:W-:Y:S01]  /*4d30*/  IMAD.U32 R4, RZ, RZ, UR7 ;  /* 0x00000007ff047e24 */ /* 0x000fe2000f8e00ff */
[----:B------:R-:W-:Y:S01]  /*4d40*/  SHF.L.U32 R5, R3, 0x1f, RZ ;  /* 0x0000001f03057819 */ /* 0x000fe200000006ff */
[----:B0-----:R-:W-:-:S06]  /*4d50*/  ULEA UR8, UR9, UR8, 0x18 ;  /* 0x0000000809087291 */ /* 0x001fcc000f8ec03f */
[----:B------:R-:W-:-:S05]  /*4d60*/  MOV R0, UR8 ;  /* 0x0000000800007c02 */ /* 0x000fca0008000f00 */
[----:B------:R-:W-:-:S04]  /*4d70*/  IMAD R4, R4, 0x8, R0 ;  /* 0x0000000804047824 */ /* 0x000fc800078e0200 */
[----:B------:R0:W1:Y:S01]  /*4d80*/  SYNCS.PHASECHK.TRANS64.TRYWAIT P1, [R4+URZ], R5 ;  /* 0x00000005040075a7 */ /* 0x000062000802017f */
[----:B------:R-:W-:Y:S05]  /*4d90*/  @!P0 BRA `(.L_x_24) ;  /* 0x0000000000048947 */ /* 0x000fea0003800000 */
[----:B------:R-:W-:Y:S01]  /*4da0*/  BPT.TRAP 0x1 ;  /* 0x000000040000795c */ /* 0x000fe20000300000 */
.L_x_24:
[----:B-1----:R-:W-:Y:S05]  /*4db0*/  @P1 BRA `(.L_x_25) ;  /* 0x0000000000081947 */ /* 0x002fea0003800000 */
[----:B------:R-:W1:Y:S02]  /*4dc0*/  SYNCS.PHASECHK.TRANS64.TRYWAIT P1, [R4+URZ], R5 ;  /* 0x00000005040075a7 */ /* 0x000e64000802017f */
[----:B-1----:R-:W-:Y:S05]  /*4dd0*/  @!P1 BRA `(.L_x_26) ;  /* 0x0000016800889947 */ /* 0x002fea0003800000 */
.L_x_25:
        /* <DEDUP_REMOVED lines=64> */
[----:B--2---:R-:W2:Y:S04]  /*51e0*/  LDL.LU.64 R24, [R1] ;  /* 0x0000000001187983 */ /* 0x004ea80000300a00 */
        /* <DEDUP_REMOVED lines=63> */
[----:B------:R-:W-:-:S02]  /*55e0*/  UIMAD UR13, UR7, 0x600, UR4 ;  /* 0x00000600070d78a4 */ /* 0x000fc4000f8e0204 */
[----:B------:R-:W-:Y:S01]  /*55f0*/  ULEA UR14, UR7, UR5, 0xb ;  /* 0x00000005070e7291 */ /* 0x000fe2000f8e583f */
[----:B------:R-:W-:Y:S01]  /*5600*/  STL [R1+0x2f4], R22 ;  /* 0x0002f41601007387 */ /* 0x000fe20000100800 */
[----:B------:R-:W-:Y:S01]  /*5610*/  UMOV UR9, 0x40000040 ;  /* 0x4000004000097882 */ /* 0x000fe20000000000 */
[----:B------:R-:W-:Y:S02]  /*5620*/  UMOV UR11, 0x40000040 ;  /* 0x40000040000b7882 */ /* 0x000fe40000000000 */
[----:B------:R-:W-:Y:S01]  /*5630*/  UMOV UR8, UR13 ;  /* 0x0000000d00087c82 */ /* 0x000fe20008000000 */
[----:B------:R-:W-:Y:S01]  /*5640*/  STL [R1+0x2f0], R18 ;  /* 0x0002f01201007387 */ /* 0x000fe20000100800 */
[----:B------:R-:W-:-:S03]  /*5650*/  UMOV UR10, UR14 ;  /* 0x0000000e000a7c82 */ /* 0x000fc60008000000 */
[----:B------:R-:W-:Y:S04]  /*5660*/  STL [R1+0x2ec], R17 ;  /* 0x0002ec1101007387 */ /* 0x000fe80000100800 */
[----:B------:R-:W-:Y:S04]  /*5670*/  STL [R1+0x2e8], R16 ;  /* 0x0002e81001007387 */ /* 0x000fe80000100800 */
[----:B------:R-:W-:Y:S04]  /*5680*/  STL [R1+0x2e4], R3 ;  /* 0x0002e40301007387 */ /* 0x000fe80000100800 */
[----:B------:R3:W-:Y:S04]  /*5690*/  STL [R1+0x2e0], R2 ;  /* 0x0002e00201007387 */ /* 0x0007e80000100800 */
[----:B------:R4:W-:Y:S01]  /*56a0*/  STL [R1+0x2dc], R0 ;  /* 0x0002dc0001007387 */ /* 0x0009e20000100800 */
[----:B--2---:R-:W-:-:S06]  /*56b0*/  WARPGROUP.ARRIVE ;  /* 0x00000000000079c5 */ /* 0x004fcc0000000000 */
[----:B------:R-:W-:Y:S03]  /*56c0*/  HGMMA.64x256x16.F32 R24, gdesc[UR8], R24, gsb0 ;  /* 0x03e00000081879f0 */ /* 0x000fe60008000818 */
[----:B------:R-:W-:Y:S02]  /*56d0*/  WARPGROUP.DEPBAR.LE gsb0, 0x0 ;  /* 0x00008000000079c5 */ /* 0x000fe40000010000 */
[----:B------:R-:W-:Y:S01]  /*56e0*/  STL.64 [R1], R24 ;  /* 0x0000001801007387 */ /* 0x000fe20000100a00 */
[----:B---3--:R-:W-:Y:S01]  /*56f0*/  IMAD.MOV.U32 R2, RZ, RZ, R150 ;  /* 0x000000ffff027224 */ /* 0x008fe200078e0096 */
[----:B----4-:R-:W-:Y:S01]  /*5700*/  MOV R0, R151 ;  /* 0x0000009700007202 */ /* 0x010fe20000000f00 */
[----:B------:R-:W-:Y:S01]  /*5710*/  IMAD.MOV.U32 R3, RZ, RZ, R149 ;  /* 0x000000ffff037224 */ /* 0x000fe200078e0095 */
[----:B------:R-:W-:Y:S01]  /*5720*/  STL.64 [R1+0x8], R26 ;  /* 0x0000081a01007387 */ /* 0x000fe20000100a00 */
[----:B01----:R-:W-:Y:S01]  /*5730*/  MOV R4, R148 ;  /* 0x0000009400047202 */ /* 0x003fe20000000f00 */
        /* <DEDUP_REMOVED lines=54> */
[----:B------:R-:W2:Y:S01]  /*5aa0*/  LDL.LU.64 R150, [R1+0x7c8] ;  /* 0x0007c80001967983 */ /* 0x000ea20000300a00 */
        /* <DEDUP_REMOVED lines=68> */
[----:B------:R-:W-:-:S02]  /*5ef0*/  IMAD.MOV.U32 R224, RZ, RZ, R57 ;  /* 0x000000ffffe07224 */ /* 0x000fc400078e0039 */
[----:B------:R-:W-:Y:S01]  /*5f00*/  IMAD.MOV.U32 R227, RZ, RZ, R54 ;  /* 0x000000ffffe37224 */ /* 0x000fe200078e0036 */
        /* <DEDUP_REMOVED lines=31> */
[----:B0-----:R-:W2:Y:S04]  /*6100*/  LDL.LU.64 R52, [R1+0x640] ;  /* 0x0006400001347983 */ /* 0x001ea80000300a00 */
        /* <DEDUP_REMOVED lines=15> */
[----:B------:R-:W-:-:S02]  /*6200*/  UMOV UR9, 0x40000040 ;  /* 0x4000004000097882 */ /* 0x000fc40000000000 */
[----:B------:R-:W-:Y:S01]  /*6210*/  STL [R1+0x5c8], R154 ;  /* 0x0005c89a01007387 */ /* 0x000fe20000100800 */
[----:B--2---:R-:W-:-:S06]  /*6220*/  WARPGROUP.ARRIVE ;  /* 0x00000000000079c5 */ /* 0x004fcc0000000000 */
        /* <DEDUP_REMOVED lines=86> */
[----:B------:R-:W-:-:S02]  /*6790*/  IMAD.MOV.U32 R151, RZ, RZ, R206 ;  /* 0x000000ffff977224 */ /* 0x000fc400078e00ce */
[----:B------:R-:W-:Y:S01]  /*67a0*/  IMAD.MOV.U32 R154, RZ, RZ, R205 ;  /* 0x000000ffff9a7224 */ /* 0x000fe200078e00cd */
[----:B------:R-:W-:Y:S01]  /*67b0*/  MOV R205, R23 ;  /* 0x0000001700cd7202 */ /* 0x000fe20000000f00 */
        /* <DEDUP_REMOVED lines=14> */
[----:B------:R-:W-:Y:S01]  /*68a0*/  IMAD.MOV.U32 R227, RZ, RZ, R0 ;  /* 0x000000ffffe37224 */ /* 0x000fe200078e0000 */
[----:B------:R-:W-:Y:S02]  /*68b0*/  UIADD3 UR8, UR13, 0x2, URZ ;  /* 0x000000020d087890 */ /* 0x000fe4000fffe03f */
[----:B------:R-:W-:Y:S01]  /*68c0*/  UIADD3 UR10, UR14, 0x2, URZ ;  /* 0x000000020e0a7890 */ /* 0x000fe2000fffe03f */
[----:B------:R-:W-:Y:S01]  /*68d0*/  UMOV UR9, 0x40000040 ;  /* 0x4000004000097882 */ /* 0x000fe20000000000 */
[----:B------:R-:W-:Y:S01]  /*68e0*/  UMOV UR11, 0x40000040 ;  /* 0x40000040000b7882 */ /* 0x000fe20000000000 */
        /* <DEDUP_REMOVED lines=244> */
[----:B------:R-:W-:Y:S01]  /*7830*/  STL.64 [R1+0x50], R44 ;  /* 0x0000502c01007387 */ /* 0x000fe20000100a00 */
[----:B------:R-:W-:-:S03]  /*7840*/  IMAD.MOV.U32 R5, RZ, RZ, R150 ;  /* 0x000000ffff057224 */ /* 0x000fc600078e0096 */
[----:B------:R-:W-:Y:S01]  /*7850*/  STL.64 [R1+0x58], R46 ;  /* 0x0000582e01007387 */ /* 0x000fe20000100a00 */
[----:B------:R-:W-:-:S03]  /*7860*/  MOV R4, R151 ;  /* 0x0000009700047202 */ /* 0x000fc60000000f00 */
[----:B------:R-:W-:Y:S01]  /*7870*/  STL.64 [R1+0x60], R48 ;  /* 0x0000603001007387 */ /* 0x000fe20000100a00 */
[----:B------:R-:W-:Y:S01]  /*7880*/  MOV R7, R148 ;  /* 0x0000009400077202 */ /* 0x000fe20000000f00 */
[----:B------:R-:W-:Y:S02]  /*7890*/  IMAD.MOV.U32 R6, RZ, RZ, R149 ;  /* 0x000000ffff067224 */ /* 0x000fe400078e0095 */
[----:B------:R-:W-:Y:S01]  /*78a0*/  STL.64 [R1+0x68], R50 ;  /* 0x0000683201007387 */ /* 0x000fe20000100a00 */
[----:B------:R-:W-:-:S03]  /*78b0*/  IMAD.MOV.U32 R9, RZ, RZ, R146 ;  /* 0x000000ffff097224 */ /* 0x000fc600078e0092 */
[----:B------:R0:W-:Y:S01]  /*78c0*/  STL.64 [R1+0x70], R52 ;  /* 0x0000703401007387 */ /* 0x0001e20000100a00 */
[----:B------:R-:W-:Y:S01]  /*78d0*/  IMAD.MOV.U32 R8, RZ, RZ, R147 ;  /* 0x000000ffff087224 */ /* 0x000fe200078e0093 */
[----:B------:R-:W-:Y:S02]  /*78e0*/  MOV R10, R145 ;  /* 0x00000091000a7202 */ /* 0x000fe40000000f00 */
[----:B------:R-:W3:Y:S01]  /*78f0*/  LDL.LU.64 R150, [R1+0x4f0] ;  /* 0x0004f00001967983 */ /* 0x000ee20000300a00 */
[----:B------:R-:W-:Y:S01]  /*7900*/  IMAD.MOV.U32 R11, RZ, RZ, R144 ;  /* 0x000000ffff0b7224 */ /* 0x000fe200078e0090 */
[----:B------:R-:W-:Y:S02]  /*7910*/  MOV R13, R142 ;  /* 0x0000008e000d7202 */ /* 0x000fe40000000f00 */
[----:B------:R-:W3:Y:S01]  /*7920*/  LDL.LU.64 R148, [R1+0x4e8] ;  /* 0x0004e80001947983 */ /* 0x000ee20000300a00 */
[----:B------:R-:W-:-:S03]  /*7930*/  IMAD.MOV.U32 R12, RZ, RZ, R143 ;  /* 0x000000ffff0c7224 */ /* 0x000fc600078e008f */
[----:B------:R-:W3:Y:S01]  /*7940*/  LDL.LU.64 R146, [R1+0x4e0] ;  /* 0x0004e00001927983 */ /* 0x000ee20000300a00 */
[----:B------:R-:W-:Y:S01]  /*7950*/  IMAD.MOV.U32 R15, RZ, RZ, R140 ;  /* 0x000000ffff0f7224 */ /* 0x000fe200078e008c */
[----:B------:R-:W-:Y:S01]  /*7960*/  MOV R19, R139 ;  /* 0x0000008b00137202 */ /* 0x000fe20000000f00 */
[----:B------:R-:W-:Y:S01]  /*7970*/  IMAD.MOV.U32 R14, RZ, RZ, R141 ;  /* 0x000000ffff0e7224 */ /* 0x000fe200078e008d */
        /* <DEDUP_REMOVED lines=127> */
[----:B------:R-:W-:-:S03]  /*8170*/  IMAD.MOV.U32 R22, RZ, RZ, R54 ;  /* 0x000000ffff167224 */ /* 0x000fc600078e0036 */
        /* <DEDUP_REMOVED lines=230> */
[----:B------:R-:W-:Y:S01]  /*8fe0*/  BPT.TRAP 0x1 ;  /* 0x000000040000795c */ /* 0x000fe20000300000 */
.L_x_27:
[----:B-----5:R-:W-:Y:S01]  /*8ff0*/  ISETP.NE.AND P1, PT, R17, RZ, PT ;  /* 0x000000ff1100720c */ /* 0x020fe20003f25270 */
[----:B------:R-:W-:Y:S01]  /*9000*/  IMAD.U32 R4, RZ, RZ, UR12 ;  /* 0x0000000cff047e24 */ /* 0x000fe2000f8e00ff */
[----:B------:R-:W-:-:S11]  /*9010*/  UISETP.GT.U32.AND UP0, UPT, UR40, 0x1, UPT ;  /* 0x000000012800788c */ /* 0x000fd6000bf04070 */
[----:B------:R-:W-:-:S05]  /*9020*/  @P1 IMAD R4, R4, 0x8, R0 ;  /* 0x0000000804041824 */ /* 0x000fca00078e0200 */
[----:B------:R-:W-:-:S04]  /*9030*/  @P1 IADD3 R4, R4, 0x20, RZ ;  /* 0x0000002004041810 */ /* 0x000fc80007ffe0ff */
[----:B------:R-:W-:-:S04]  /*9040*/  @P1 PRMT R4, R154, 0x654, R4 ;  /* 0x000006549a041816 */ /* 0x000fc80000000004 */
[----:B------:R0:W-:Y:S01]  /*9050*/  @P1 SYNCS.ARRIVE.TRANS64.RED.A1T0 RZ, [R4+URZ], RZ ;  /* 0x000000ff04ff19a7 */ /* 0x0001e2000810043f */
[----:B------:R-:W-:-:S13]  /*9060*/  PLOP3.LUT P1, PT, PT, PT, UP0, 0x80, 0x0 ;  /* 0x000000000000781c */ /* 0x000fda0003f2f008 */
[----:B0-----:R-:W-:Y:S05]  /*9070*/  @P1 BRA `(.L_x_28) ;  /* 0x0000000000041947 */ /* 0x001fea0003800000 */
[----:B------:R-:W-:Y:S01]  /*9080*/  BPT.TRAP 0x1 ;  /* 0x000000040000795c */ /* 0x000fe20000300000 */
.L_x_28:
[----:B------:R-:W-:Y:S02]  /*9090*/  UISETP.GT.AND UP2, UPT, UR6, 0x1, UPT ;  /* 0x000000010600788c */ /* 0x000fe4000bf44270 */
[----:B------:R-:W-:Y:S02]  /*90a0*/  UIADD3 UR7, UR7, 0x1, URZ ;  /* 0x0000000107077890 */ /* 0x000fe4000fffe03f */
[----:B------:R-:W-:Y:S02]  /*90b0*/  UIADD3 UR12, UR12, 0x1, URZ ;  /* 0x000000010c0c7890 */ /* 0x000fe4000fffe03f */
[----:B------:R-:W-:Y:S01]  /*90c0*/  PLOP3.LUT P1, PT, PT, PT, UP2, 0x80, 0x0 ;  /* 0x000000000000781c */ /* 0x000fe20003f2f028 */
[----:B------:R-:W-:Y:S02]  /*90d0*/  UISETP.NE.AND UP0, UPT, UR7, 0x4, UPT ;  /* 0x000000040700788c */ /* 0x000fe4000bf05270 */
[----:B------:R-:W-:Y:S02]  /*90e0*/  UISETP.NE.AND UP1, UPT, UR12, 0x4, UPT ;  /* 0x000000040c00788c */ /* 0x000fe4000bf25270 */
[----:B------:R-:W-:-:S02]  /*90f0*/  USEL UR8, URZ, 0x1, UP0 ;  /* 0x000000013f087887 */ /* 0x000fc40008000000 */
[----:B------:R-:W-:Y:S02]  /*9100*/  UIADD3 UR6, UR6, -0x1, URZ ;  /* 0xffffffff06067890 */ /* 0x000fe4000fffe03f */
[----:B------:R-:W-:Y:S02]  /*9110*/  USEL UR7, UR7, URZ, UP0 ;  /* 0x0000003f07077287 */ /* 0x000fe40008000000 */
[----:B------:R-:W-:Y:S01]  /*9120*/  USEL UR12, UR12, URZ, UP1 ;  /* 0x0000003f0c0c7287 */ /* 0x000fe20008800000 */
[----:B------:R-:W-:Y:S01]  /*9130*/  LOP3.LUT R3, R3, UR8, RZ, 0x3c, !PT ;  /* 0x0000000803037c12 */ /* 0x000fe2000f8e3cff */
[----:B------:R-:W-:Y:S10]  /*9140*/  @P1 BRA `(.L_x_29) ;  /* 0xffffffb800e81947 */ /* 0x000ff4000383ffff */
.L_x_22:
[----:B-----5:R-:W0:Y:S02]  /*9150*/  LDC R3, c[0x0][0x28c] ;  /* 0x0000a300ff037b82 */ /* 0x020e240000000800 */
[----:B0-----:R-:W-:-:S13]  /*9160*/  ISETP.GE.AND P1, PT, R3, 0x1, PT ;  /* 0x000000010300780c */ /* 0x001fda0003f26270 */
[----:B------:R-:W-:Y:S05]  /*9170*/  @!P1 BRA `(.L_x_30) ;  /* 0x0000000000449947 */ /* 0x000fea0003800000 */
[----:B------:R-:W-:Y:S05]  /*9180*/  @!P0 BRA `(.L_x_31) ;  /* 0x0000000000048947 */ /* 0x000fea0003800000 */
[----:B------:R-:W-:Y:S01]  /*9190*/  BPT.TRAP 0x1 ;  /* 0x000000040000795c */ /* 0x000fe20000300000 */
.L_x_31:
[----:B------:R-:W-:Y:S01]  /*91a0*/  ISETP.NE.AND P0, PT, R17, RZ, PT ;  /* 0x000000ff1100720c */ /* 0x000fe20003f05270 */
[----:B------:R-:W-:-:S12]  /*91b0*/  UISETP.LT.AND UP1, UPT, UR41, 0x1, UPT ;  /* 0x000000012900788c */ /* 0x000fd8000bf21270 */
[----:B------:R-:W-:-:S05]  /*91c0*/  VOTEU.ANY UP0, P0 ;  /* 0x00000000003f7886 */ /* 0x000fca0000000100 */
[----:B------:R-:W-:-:S04]  /*91d0*/  @UP0 USEL UR4, UR41, 0x1, UP1 ;  /* 0x0000000129040887 */ /* 0x000fc80008800000 */
[----:B------:R-:W-:Y:S02]  /*91e0*/  @UP0 UIADD3 UR4, UR39, UR41, -UR4 ;  /* 0x0000002927040290 */ /* 0x000fe4000fffe804 */
[----:B------:R-:W-:-:S04]  /*91f0*/  UISETP.GT.U32.AND UP0, UPT, UR40, 0x1, UPT ;  /* 0x000000012800788c */ /* 0x000fc8000bf04070 */
[----:B------:R-:W-:-:S04]  /*9200*/  IMAD.U32 R3, RZ, RZ, UR4 ;  /* 0x00000004ff037e24 */ /* 0x000fc8000f8e00ff */
[----:B------:R-:W-:-:S05]  /*9210*/  @P0 IMAD.SHL.U32 R3, R3, 0x8, RZ ;  /* 0x0000000803030824 */ /* 0x000fca00078e00ff */
[----:B------:R-:W-:-:S04]  /*9220*/  @P0 LOP3.LUT R3, R3, 0x18, RZ, 0xc0, !PT ;  /* 0x0000001803030812 */ /* 0x000fc800078ec0ff */
[----:B------:R-:W-:-:S04]  /*9230*/  @P0 IADD3 R0, R0, 0x20, R3 ;  /* 0x0000002000000810 */ /* 0x000fc80007ffe003 */
[----:B------:R-:W-:-:S04]  /*9240*/  @P0 PRMT R0, R154, 0x654, R0 ;  /* 0x000006549a000816 */ /* 0x000fc80000000000 */
[----:B------:R0:W-:Y:S01]  /*9250*/  @P0 SYNCS.ARRIVE.TRANS64.RED.A1T0 RZ, [R0+URZ], RZ ;  /* 0x000000ff00ff09a7 */ /* 0x0001e2000810043f */
[----:B------:R-:W-:-:S13]  /*9260*/  PLOP3.LUT P0, PT, PT, PT, UP0, 0x80, 0x0 ;  /* 0x000000000000781c */ /* 0x000fda0003f0f008 */
[----:B0-----:R-:W-:Y:S05]  /*9270*/  @P0 BRA `(.L_x_30) ;  /* 0x0000000000040947 */ /* 0x001fea0003800000 */
[----:B------:R-:W-:Y:S01]  /*9280*/  BPT.TRAP 0x1 ;  /* 0x000000040000795c */ /* 0x000fe20000300000 */
.L_x_30:
[----:B------:R-:W0:Y:S01]  /*9290*/  S2R R6, SR_TID.X ;  /* 0x0000000000067919 */ /* 0x000e220000002100 */
[----:B------:R-:W1:Y:S01]  /*92a0*/  LDC R3, c[0x0][0x288] ;  /* 0x0000a200ff037b82 */ /* 0x000e620000000800 */
[----:B------:R-:W-:Y:S01]  /*92b0*/  SHF.L.U32 R0, R18, 0x8, RZ ;  /* 0x0000000812007819 */ /* 0x000fe200000006ff */
[----:B------:R-:W-:Y:S01]  /*92c0*/  UIADD3 UR39, UR41, UR39, URZ ;  /* 0x0000002729277290 */ /* 0x000fe2000fffe03f */
[----:B------:R-:W-:Y:S01]  /*92d0*/  IMAD.MOV.U32 R163, RZ, RZ, -0x1 ;  /* 0xffffffffffa37424 */ /* 0x000fe200078e00ff */
[----:B------:R-:W-:Y:S01]  /*92e0*/  ULDC UR4, c[0x0][0x284] ;  /* 0x0000a10000047ab9 */ /* 0x000fe20000000800 */
[----:B------:R-:W-:Y:S02]  /*92f0*/  USHF.R.S32.HI UR10, URZ, 0x1f, UR42 ;  /* 0x0000001f3f0a7899 */ /* 0x000fe4000801142a */
[----:B------:R-:W-:Y:S01]  /*9300*/  UISETP.GT.U32.AND UP0, UPT, UR39, 0x3, UPT ;  /* 0x000000032700788c */ /* 0x000fe2000bf04070 */
[----:B------:R-:W-:-:S03]  /*9310*/  ULDC.64 UR8, c[0x0][0x5d0] ;  /* 0x0001740000087ab9 */ /* 0x000fc60000000a00 */
[----:B------:R-:W-:Y:S02]  /*9320*/  UISETP.LT.U32.AND UP0, UPT, UR41, 0x4, UP0 ;  /* 0x000000042900788c */ /* 0x000fe40008701070 */
[----:B------:R-:W-:Y:S02]  /*9330*/  UIMAD UR5, UR10, UR8, URZ ;  /* 0x000000080a0572a4 */ /* 0x000fe4000f8e023f */
[----:B------:R-:W-:Y:S02]  /*9340*/  USEL UR6, URZ, 0x1, !UP0 ;  /* 0x000000013f067887 */ /* 0x000fe4000c000000 */
[----:B------:R-:W-:Y:S01]  /*9350*/  UIMAD UR5, UR42, UR9, UR5 ;  /* 0x000000092a0572a4 */ /* 0x000fe2000f8e0205 */
[----:B-1----:R-:W-:Y:S02]  /*9360*/  ISETP.GE.AND P0, PT, R0, R3, PT ;  /* 0x000000030000720c */ /* 0x002fe40003f06270 */
[C---:B0-----:R-:W-:Y:S01]  /*9370*/  LOP3.LUT R4, R6.reuse, 0x3, RZ, 0xc0, !PT ;  /* 0x0000000306047812 */ /* 0x041fe200078ec0ff */
[----:B------:R-:W-:Y:S01]  /*9380*/  IMAD.SHL.U32 R20, R6, 0x2, RZ ;  /* 0x0000000206147824 */ /* 0x000fe200078e00ff */
[----:B------:R-:W-:-:S02]  /*9390*/  SHF.R.U32.HI R155, RZ, 0x7, R6 ;  /* 0x00000007ff9b7819 */ /* 0x000fc40000011606 */
[----:B------:R-:W-:Y:S01]  /*93a0*/  LOP3.LUT R5, R6, 0x60, RZ, 0xc0, !PT ;  /* 0x0000006006057812 */ /* 0x000fe200078ec0ff */
[----:B------:R-:W-:Y:S01]  /*93b0*/  IMAD R4, R4, -0x2, R3 ;  /* 0xfffffffe04047824 */ /* 0x000fe200078e0203 */
[----:B------:R-:W-:Y:S02]  /*93c0*/  LOP3.LUT R155, R155, 0x1, RZ, 0xc0, !PT ;  /* 0x000000019b9b7812 */ /* 0x000fe400078ec0ff */
[----:B------:R-:W-:Y:S01]  /*93d0*/  SHF.R.U32.HI R3, RZ, 0x2, R6 ;  /* 0x00000002ff037819 */ /* 0x000fe20000011606 */
[----:B------:R-:W-:Y:S01]  /*93e0*/  IMAD.U32 R6, RZ, RZ, UR8 ;  /* 0x00000008ff067e24 */ /* 0x000fe2000f8e00ff */
[----:B------:R-:W-:Y:S01]  /*93f0*/  SHF.R.U32.HI R5, RZ, 0x1, R5 ;  /* 0x00000001ff057819 */ /* 0x000fe20000011605 */
[----:B------:R-:W-:Y:S01]  /*9400*/  IMAD.SHL.U32 R19, R155, 0x40, RZ ;  /* 0x000000409b137824 */ /* 0x000fe200078e00ff */
[----:B------:R-:W-:Y:S02]  /*9410*/  LOP3.LUT R3, R3, 0x7, RZ, 0xc0, !PT ;  /* 0x0000000703037812 */ /* 0x000fe400078ec0ff */
[----:B------:R-:W-:-:S02]  /*9420*/  LOP3.LUT R20, R20, 0x6, RZ, 0xc0, !PT ;  /* 0x0000000614147812 */ /* 0x000fc400078ec0ff */
[--C-:B------:R-:W-:Y:S02]  /*9430*/  LOP3.LUT R19, R19, 0x40, R3.reuse, 0xe2, !PT ;  /* 0x0000004013137812 */ /* 0x100fe400078ee203 */
[-C--:B------:R-:W-:Y:S02]  /*9440*/  IADD3 R3, RZ, -R5.reuse, -R3 ;  /* 0x80000005ff037210 */ /* 0x080fe40007ffe803 */
[----:B------:R-:W-:Y:S02]  /*9450*/  PRMT R20, R20, 0x6540, R18 ;  /* 0x0000654014147816 */ /* 0x000fe40000000012 */
[----:B------:R-:W-:Y:S01]  /*9460*/  LOP3.LUT R18, R19, R5, RZ, 0xfc, !PT ;  /* 0x0000000513127212 */ /* 0x000fe200078efcff */
[----:B------:R-:W-:Y:S01]  /*9470*/  IMAD R155, R155, -0x40, R3 ;  /* 0xffffffc09b9b7824 */ /* 0x000fe200078e0203 */
[----:B------:R-:W-:Y:S01]  /*9480*/  SHF.R.S32.HI R21, RZ, 0x1f, R20 ;  /* 0x0000001fff157819 */ /* 0x000fe20000011414 */
[----:B------:R-:W-:Y:S01]  /*9490*/  IMAD R3, R22, 0xc0, RZ ;  /* 0x000000c016037824 */ /* 0x000fe200078e02ff */
[----:B------:R-:W-:Y:S01]  /*94a0*/  IADD3 R0, -R0, R4, RZ ;  /* 0x0000000400007210 */ /* 0x000fe20007ffe1ff */
[----:B------:R-:W-:-:S02]  /*94b0*/  IMAD.MOV.U32 R19, RZ, RZ, RZ ;  /* 0x000000ffff137224 */ /* 0x000fc400078e00ff */
[----:B------:R-:W-:Y:S01]  /*94c0*/  IMAD.WIDE.U32 R6, R6, UR42, R20 ;  /* 0x0000002a06067c25 */ /* 0x000fe2000f8e0014 */
[C---:B------:R-:W-:Y:S02]  /*94d0*/  IADD3 R155, -R3.reuse, UR4, R155 ;  /* 0x00000004039b7c10 */ /* 0x040fe4000fffe19b */
[----:B------:R-:W-:Y:S01]  /*94e0*/  ISETP.GE.OR P0, PT, R3, UR4, P0 ;  /* 0x0000000403007c0c */ /* 0x000fe20008706670 */
[----:B------:R-:W-:Y:S01]  /*94f0*/  USHF.R.U32.HI UR4, URZ, 0x2, UR39 ;  /* 0x000000023f047899 */ /* 0x000fe20008011627 */
[----:B------:R-:W-:Y:S01]  /*9500*/  IADD3 R7, R7, UR5, RZ ;  /* 0x0000000507077c10 */ /* 0x000fe2000fffe0ff */
[----:B------:R-:W-:Y:S01]  /*9510*/  ULOP3.LUT UR39, UR39, 0x3, URZ, 0xc0, !UPT ;  /* 0x0000000327277892 */ /* 0x000fe2000f8ec03f */
[----:B------:R-:W-:Y:S01]  /*9520*/  IMAD.WIDE R18, R22, 0xc0, R18 ;  /* 0x000000c016127825 */ /* 0x000fe200078e0212 */
[----:B------:R-:W-:-:S04]  /*9530*/  ULOP3.LUT UR4, UR4, 0x1, URZ, 0xc0, !UPT ;  /* 0x0000000104047892 */ /* 0x000fc8000f8ec03f */
[----:B------:R-:W-:-:S04]  /*9540*/  UISETP.NE.U32.AND UP1, UPT, UR4, 0x1, UPT ;  /* 0x000000010400788c */ /* 0x000fc8000bf25070 */
[----:B------:R-:W-:-:S04]  /*9550*/  UISETP.GT.U32.AND UP0, UPT, UR41, 0x3, !UP1 ;  /* 0x000000032900788c */ /* 0x000fc8000cf04070 */
[----:B------:R-:W-:-:S04]  /*9560*/  USEL UR4, URZ, 0x1, !UP0 ;  /* 0x000000013f047887 */ /* 0x000fc8000c000000 */
[----:B------:R-:W-:Y:S01]  /*9570*/  ULOP3.LUT UR38, UR4, UR38, UR6, 0x96, !UPT ;  /* 0x0000002604267292 */ /* 0x000fe2000f8e9606 */
[----:B------:R-:W-:Y:S11]  /*9580*/  @P0 BRA `(.L_x_32) ;  /* 0x0000010400140947 */ /* 0x000ff60003800000 */
[----:B------:R-:W-:Y:S01]  /*9590*/  FSETP.NEU.AND P0, PT, R16, RZ, PT ;  /* 0x000000ff1000720b */ /* 0x000fe20003f0d000 */
[----:B------:R-:W-:Y:S01]  /*95a0*/  ULDC.64 UR4, c[0x0][0x5c8] ;  /* 0x0001720000047ab9 */ /* 0x000fe20000000a00 */
[----:B------:R-:W-:Y:S01]  /*95b0*/  ISETP.GT.AND P3, PT, R155, RZ, PT ;  /* 0x000000ff9b00720c */ /* 0x000fe20003f64270 */
[----:B------:R-:W-:Y:S01]  /*95c0*/  IMAD R10, R19, UR4, RZ ;  /* 0x00000004130a7c24 */ /* 0x000fe2000f8e02ff */
[----:B------:R-:W-:Y:S01]  /*95d0*/  BSSY B0, `(.L_x_32) ;  /* 0x0001040000007945 */ /* 0x000fe20003800000 */
[----:B------:R-:W-:Y:S01]  /*95e0*/  IMAD.WIDE.U32 R6, R18, UR4, R6 ;  /* 0x0000000412067c25 */ /* 0x000fe2000f8e0006 */
[----:B------:R-:W-:-:S03]  /*95f0*/  ISETP.GT.AND P1, PT, R0, RZ, P3 ;  /* 0x000000ff0000720c */ /* 0x000fc60001f24270 */
[----:B------:R-:W-:-:S04]  /*9600*/  IMAD R10, R18, UR5, R10 ;  /* 0x00000005120a7c24 */ /* 0x000fc8000f8e020a */
[----:B------:R-:W-:Y:S01]  /*9610*/  IMAD.IADD R10, R7, 0x1, R10 ;  /* 0x00000001070a7824 */ /* 0x000fe200078e020a */
[----:B------:R-:W-:Y:S06]  /*9620*/  @!P0 BRA `(.L_x_33) ;  /* 0x000000ac004c8947 */ /* 0x000fec0003800000 */
[----:B------:R-:W0:Y:S01]  /*9630*/  LDC.64 R152, c[0x0][0x5b8] ;  /* 0x00016e00ff987b82 */ /* 0x000e220000000a00 */
[----:B------:R-:W2:Y:S01]  /*9640*/  LDL.LU R11, [R1] ;  /* 0x00000000010b7983 */ /* 0x000ea20000300800 */
[----:B------:R-:W-:-:S06]  /*9650*/  ULDC.64 UR6, c[0x0][0x5c0] ;  /* 0x0001700000067ab9 */ /* 0x000fcc0000000a00 */
[----:B------:R-:W1:Y:S08]  /*9660*/  LDC.64 R14, c[0x0][0x5b0] ;  /* 0x00016c00ff0e7b82 */ /* 0x000e700000000a00 */
[----:B------:R-:W3:Y:S01]  /*9670*/  LDC.64 R12, c[0x0][0x5a8] ;  /* 0x00016a00ff0c7b82 */ /* 0x000ee20000000a00 */
[C---:B0-----:R-:W-:Y:S02]  /*9680*/  IMAD R160, R152.reuse, UR10, RZ ;  /* 0x0000000a98a07c24 */ /* 0x041fe4000f8e02ff */
[----:B------:R-:W-:-:S04]  /*9690*/  IMAD.WIDE.U32 R156, R152, UR42, R20 ;  /* 0x0000002a989c7c25 */ /* 0x000fc8000f8e0014 */
[----:B------:R-:W-:Y:S02]  /*96a0*/  IMAD R160, R153, UR42, R160 ;  /* 0x0000002a99a07c24 */ /* 0x000fe4000f8e02a0 */
[----:B-1----:R-:W-:Y:S02]  /*96b0*/  IMAD R153, R19, R14, RZ ;  /* 0x0000000e13997224 */ /* 0x002fe400078e02ff */
[----:B------:R-:W-:Y:S01]  /*96c0*/  IMAD.MOV.U32 R22, RZ, RZ, R156 ;  /* 0x000000ffff167224 */ /* 0x000fe200078e009c */
[----:B------:R-:W-:Y:S01]  /*96d0*/  IADD3 R23, R157, R160, RZ ;  /* 0x000000a09d177210 */ /* 0x000fe20007ffe0ff */
[C---:B------:R-:W-:Y:S02]  /*96e0*/  IMAD R153, R18.reuse, R15, R153 ;  /* 0x0000000f12997224 */ /* 0x040fe400078e0299 */
[----:B------:R-:W-:-:S04]  /*96f0*/  IMAD.WIDE.U32 R4, R18, R14, R22 ;  /* 0x0000000e12047225 */ /* 0x000fc800078e0016 */
[----:B------:R-:W-:Y:S01]  /*9700*/  IMAD.IADD R3, R5, 0x1, R153 ;  /* 0x0000000105037824 */ /* 0x000fe200078e0299 */
[----:B---3--:R-:W-:-:S04]  /*9710*/  LEA R8, P0, R4, R12, 0x1 ;  /* 0x0000000c04087211 */ /* 0x008fc800078008ff */
[----:B------:R-:W-:-:S05]  /*9720*/  LEA.HI.X R9, R4, R13, R3, 0x1, P0 ;  /* 0x0000000d04097211 */ /* 0x000fca00000f0c03 */
[----:B------:R-:W3:Y:S01]  /*9730*/  @P1 LDG.E.LTC128B.U16 R3, desc[UR36][R8.64] ;  /* 0x0000002408031981 */ /* 0x000ee2000c1e1520 */
[----:B------:R-:W-:Y:S01]  /*9740*/  BSSY B1, `(.L_x_34) ;  /* 0x0000011000017945 */ /* 0x000fe20003800000 */
[----:B---3--:R-:W-:-:S05]  /*9750*/  HADD2.F32 R4, -RZ, R3.H0_H0 ;  /* 0x20000003ff047230 */ /* 0x008fca0000004100 */
[----:B------:R-:W-:-:S04]  /*9760*/  FMUL R4, R4, R16 ;  /* 0x0000001004047220 */ /* 0x000fc80000400000 */
[----:B--2---:R-:W-:Y:S01]  /*9770*/  FFMA R7, R11, R2, R4 ;  /* 0x000000020b077223 */ /* 0x004fe20000000004 */
[----:B------:R-:W-:-:S04]  /*9780*/  LEA R4, P0, R6, UR6, 0x1 ;  /* 0x0000000606047c11 */ /* 0x000fc8000f8008ff */
[----:B------:R-:W-:Y:S02]  /*9790*/  LEA.HI.X R5, R6, UR7, R10, 0x1, P0 ;  /* 0x0000000706057c11 */ /* 0x000fe400080f0c0a */
[----:B------:R-:W-:-:S05]  /*97a0*/  F2FP.F16.F32.PACK_AB R6, RZ, R7 ;  /* 0x00000007ff06723e */ /* 0x000fca00000000ff */
[----:B------:R0:W-:Y:S02]  /*97b0*/  @P1 STG.E.U16 desc[UR36][R4.64], R6 ;  /* 0x0000000604001986 */ /* 0x0001e4000c101524 */
[----:B0-----:R-:W-:-:S05]  /*97c0*/  IMAD.WIDE.U32 R6, R18, R14, R20 ;  /* 0x0000000e12067225 */ /* 0x001fca00078e0014 */
[----:B------:R-:W-:-:S03]  /*97d0*/  IADD3 R7, R153, R7, RZ ;  /* 0x0000000799077210 */ /* 0x000fc60007ffe0ff */
[----:B------:R-:W-:-:S04]  /*97e0*/  IMAD.WIDE.U32 R6, R152, UR42, R6 ;  /* 0x0000002a98067c25 */ /* 0x000fc8000f8e0006 */
[----:B------:R-:W-:Y:S01]  /*97f0*/  IMAD.IADD R7, R160, 0x1, R7 ;  /* 0x00000001a0077824 */ /* 0x000fe200078e0207 */
[----:B------:R-:W-:-:S04]  /*9800*/  LEA R10, P0, R6, R12, 0x1 ;  /* 0x0000000c060a7211 */ /* 0x000fc800078008ff */
[----:B------:R-:W-:Y:S02]  /*9810*/  LEA.HI.X R11, R6, R13, R7, 0x1, P0 ;  /* 0x0000000d060b7211 */ /* 0x000fe400000f0c07 */
[----:B------:R-:W-:-:S13]  /*9820*/  ISETP.GT.AND P0, PT, R0, 0x1, P3 ;  /* 0x000000010000780c */ /* 0x000fda0001f04270 */
[----:B------:R-:W-:Y:S05]  /*9830*/  @!P0 BRA `(.L_x_35) ;  /* 0x0000000000048947 */ /* 0x000fea0003800000 */
[----:B------:R0:W5:Y:S02]  /*9840*/  LDG.E.LTC128B.U16 R3, desc[UR36][R10.64+0x2] ;  /* 0x000002240a037981 */ /* 0x000164000c1e1520 */
.L_x_35:
[----:B------:R-:W-:Y:S05]  /*9850*/  BSYNC B1 ;  /* 0x0000000000017941 */ /* 0x000fea0003800000 */
.L_x_34:
[----:B------:R-:W2:Y:S01]  /*9860*/  LDL.LU R7, [R1+0x4] ;  /* 0x0000040001077983 */ /* 0x000ea20000300800 */
[----:B-----5:R-:W-:Y:S01]  /*9870*/  HADD2.F32 R6, -RZ, R3.H0_H0 ;  /* 0x20000003ff067230 */ /* 0x020fe20000004100 */
[C---:B------:R-:W-:Y:S01]  /*9880*/  SHF.L.U64.HI R159, R14.reuse, 0x3, R15 ;  /* 0x000000030e9f7819 */ /* 0x040fe2000001020f */
[----:B------:R-:W-:Y:S01]  /*9890*/  IMAD.SHL.U32 R158, R14, 0x8, RZ ;  /* 0x000000080e9e7824 */ /* 0x000fe200078e00ff */
[----:B------:R-:W3:Y:S02]  /*98a0*/  LDL.LU R161, [R1+0x8] ;  /* 0x0000080001a17983 */ /* 0x000ee40000300800 */
[----:B------:R-:W-:-:S04]  /*98b0*/  FMUL R6, R6, R16 ;  /* 0x0000001006067220 */ /* 0x000fc80000400000 */
[----:B--2---:R-:W-:-:S05]  /*98c0*/  FFMA R6, R7, R2, R6 ;  /* 0x0000000207067223 */ /* 0x004fca0000000006 */
[----:B------:R-:W-:-:S05]  /*98d0*/  F2FP.F16.F32.PACK_AB R6, RZ, R6 ;  /* 0x00000006ff06723e */ /* 0x000fca00000000ff */
[----:B------:R1:W-:Y:S01]  /*98e0*/  @P0 STG.E.U16 desc[UR36][R4.64+0x2], R6 ;  /* 0x0000020604000986 */ /* 0x0003e2000c101524 */
[----:B------:R-:W-:-:S04]  /*98f0*/  ISETP.GT.AND P0, PT, R155, 0x8, PT ;  /* 0x000000089b00780c */ /* 0x000fc80003f04270 */
[----:B------:R-:W-:Y:S01]  /*9900*/  ISETP.GT.AND P1, PT, R0, RZ, P0 ;  /* 0x000000ff0000720c */ /* 0x000fe20000724270 */
[----:B-1----:R-:W-:-:S05]  /*9910*/  IMAD.WIDE.U32 R6, R18, R14, R158 ;  /* 0x0000000e12067225 */ /* 0x002fca00078e009e */
[----:B------:R-:W-:Y:S02]  /*9920*/  IADD3 R153, R153, R7, RZ ;  /* 0x0000000799997210 */ /* 0x000fe40007ffe0ff */
[----:B------:R-:W-:-:S05]  /*9930*/  IADD3 R7, P2, R156, R6, RZ ;  /* 0x000000069c077210 */ /* 0x000fca0007f5e0ff */
[----:B------:R-:W-:Y:S01]  /*9940*/  IMAD.X R9, R153, 0x1, R23, P2 ;  /* 0x0000000199097824 */ /* 0x000fe200010e0617 */
[----:B------:R-:W-:-:S04]  /*9950*/  LEA R8, P2, R7, R12, 0x1 ;  /* 0x0000000c07087211 */ /* 0x000fc800078408ff */
[----:B------:R-:W-:-:S05]  /*9960*/  LEA.HI.X R9, R7, R13, R9, 0x1, P2 ;  /* 0x0000000d07097211 */ /* 0x000fca00010f0c09 */
[----:B------:R1:W2:Y:S01]  /*9970*/  @P1 LDG.E.LTC128B.U16 R3, desc[UR36][R8.64] ;  /* 0x0000002408031981 */ /* 0x0002a2000c1e1520 */
[----:B------:R-:W-:Y:S01]  /*9980*/  IADD3 R6, P2, R20, R6, RZ ;  /* 0x0000000614067210 */ /* 0x000fe20007f5e0ff */
[----:B------:R-:W-:Y:S01]  /*9990*/  IMAD.U32 R162, RZ, RZ, UR4 ;  /* 0x00000004ffa27e24 */ /* 0x000fe2000f8e00ff */
[----:B------:R-:W-:Y:S01]  /*99a0*/  ISETP.GT.AND P4, PT, R0, 0x1, P0 ;  /* 0x000000010000780c */ /* 0x000fe20000784270 */
[----:B------:R-:W-:Y:S02]  /*99b0*/  BSSY B1, `(.L_x_36) ;  /* 0x0000014000017945 */ /* 0x000fe40003800000 */
[----:B------:R-:W-:Y:S02]  /*99c0*/  IMAD.X R7, R21, 0x1, R153, P2 ;  /* 0x0000000115077824 */ /* 0x000fe400010e0699 */
[----:B------:R-:W-:Y:S02]  /*99d0*/  IMAD.SHL.U32 R162, R162, 0x10, RZ ;  /* 0x00000010a2a27824 */ /* 0x000fe400078e00ff */
[----:B------:R-:W-:-:S05]  /*99e0*/  IMAD.WIDE.U32 R6, R152, UR42, R6 ;  /* 0x0000002a98067c25 */ /* 0x000fca000f8e0006 */
[----:B------:R-:W-:Y:S02]  /*99f0*/  IADD3 R7, R160, R7, RZ ;  /* 0x00000007a0077210 */ /* 0x000fe40007ffe0ff */
[----:B-1----:R-:W-:-:S04]  /*9a00*/  LEA R8, P2, R6, R12, 0x1 ;  /* 0x0000000c06087211 */ /* 0x002fc800078408ff */
[----:B------:R-:W-:Y:S01]  /*9a10*/  LEA.HI.X R9, R6, R13, R7, 0x1, P2 ;  /* 0x0000000d06097211 */ /* 0x000fe200010f0c07 */
[----:B------:R-:W-:Y:S02]  /*9a20*/  IMAD.U32 R6, RZ, RZ, UR4 ;  /* 0x00000004ff067e24 */ /* 0x000fe4000f8e00ff */
[----:B--2---:R-:W-:-:S05]  /*9a30*/  HADD2.F32 R7, -RZ, R3.H0_H0 ;  /* 0x20000003ff077230 */ /* 0x004fca0000004100 */
[----:B------:R-:W-:-:S04]  /*9a40*/  FMUL R7, R7, R16 ;  /* 0x0000001007077220 */ /* 0x000fc80000400000 */
[----:B---3--:R-:W-:Y:S01]  /*9a50*/  FFMA R7, R161, R2, R7 ;  /* 0x00000002a1077223 */ /* 0x008fe20000000007 */
[----:B------:R-:W-:-:S04]  /*9a60*/  MOV R161, UR5 ;  /* 0x0000000500a17c02 */ /* 0x000fc80008000f00 */
[----:B------:R-:W-:Y:S02]  /*9a70*/  SHF.L.U64.HI R161, R6, 0x4, R161 ;  /* 0x0000000406a17819 */ /* 0x000fe400000102a1 */
[----:B------:R-:W-:Y:S02]  /*9a80*/  F2FP.F16.F32.PACK_AB R7, RZ, R7 ;  /* 0x00000007ff07723e */ /* 0x000fe400000000ff */
[----:B------:R-:W-:Y:S02]  /*9a90*/  IADD3 R6, P2, R162, R4, RZ ;  /* 0x00000004a2067210 */ /* 0x000fe40007f5e0ff */
[----:B------:R-:W-:-:S03]  /*9aa0*/  PRMT R153, R7, 0x7610, R153 ;  /* 0x0000761007997816 */ /* 0x000fc60000000099 */
[----:B------:R-:W-:-:S05]  /*9ab0*/  IMAD.X R7, R161, 0x1, R5, P2 ;  /* 0x00000001a1077824 */ /* 0x000fca00010e0605 */
[----:B------:R1:W-:Y:S01]  /*9ac0*/  @P1 STG.E.U16 desc[UR36][R6.64], R153 ;  /* 0x0000009906001986 */ /* 0x0003e2000c101524 */
[----:B------:R-:W-:Y:S05]  /*9ad0*/  @!P4 BRA `(.L_x_37) ;  /* 0x000000000004c947 */ /* 0x000fea0003800000 */
[----:B------:R2:W5:Y:S02]  /*9ae0*/  LDG.E.LTC128B.U16 R3, desc[UR36][R8.64+0x2] ;  /* 0x0000022408037981 */ /* 0x000564000c1e1520 */
.L_x_37:
[----:B------:R-:W-:Y:S05]  /*9af0*/  BSYNC B1 ;  /* 0x0000000000017941 */ /* 0x000fea0003800000 */
.L_x_36:
[----:B------:R-:W3:Y:S01]  /*9b00*/  LDL.LU R164, [R1+0xc] ;  /* 0x00000c0001a47983 */ /* 0x000ee20000300800 */
[----:B-1---5:R-:W-:Y:S01]  /*9b10*/  HADD2.F32 R153, -RZ, R3.H0_H0 ;  /* 0x20000003ff997230 */ /* 0x022fe20000004100 */
[----:B------:R-:W-:Y:S01]  /*9b20*/  ISETP.GT.AND P1, PT, R0, 0x8, P3 ;  /* 0x000000080000780c */ /* 0x000fe20001f24270 */
[----:B------:R-:W-:Y:S03]  /*9b30*/  BSSY B1, `(.L_x_38) ;  /* 0x0000007000017945 */ /* 0x000fe60003800000 */
[----:B------:R-:W-:-:S04]  /*9b40*/  FMUL R153, R153, R16 ;  /* 0x0000001099997220 */ /* 0x000fc80000400000 */
[----:B---3--:R-:W-:-:S05]  /*9b50*/  FFMA R153, R164, R2, R153 ;  /* 0x00000002a4997223 */ /* 0x008fca0000000099 */
[----:B------:R-:W-:-:S05]  /*9b60*/  F2FP.F16.F32.PACK_AB R153, RZ, R153 ;  /* 0x00000099ff99723e */ /* 0x000fca00000000ff */
[----:B------:R1:W-:Y:S01]  /*9b70*/  @P4 STG.E.U16 desc[UR36][R6.64+0x2], R153 ;  /* 0x0000029906004986 */ /* 0x0003e2000c101524 */
[----:B------:R-:W-:Y:S05]  /*9b80*/  @!P1 BRA `(.L_x_39) ;  /* 0x0000000000049947 */ /* 0x000fea0003800000 */
[----:B------:R3:W5:Y:S02]  /*9b90*/  LDG.E.LTC128B.U16 R3, desc[UR36][R10.64+0x10] ;  /* 0x000010240a037981 */ /* 0x000764000c1e1520 */
.L_x_39:
[----:B------:R-:W-:Y:S05]  /*9ba0*/  BSYNC B1 ;  /* 0x0000000000017941 */ /* 0x000fea0003800000 */
.L_x_38:
[----:B------:R-:W4:Y:S01]  /*9bb0*/  LDL.LU R164, [R1+0x10] ;  /* 0x0000100001a47983 */ /* 0x000f220000300800 */
[----:B-1---5:R-:W-:Y:S01]  /*9bc0*/  HADD2.F32 R153, -RZ, R3.H0_H0 ;  /* 0x20000003ff997230 */ /* 0x022fe20000004100 */
[----:B------:R-:W-:Y:S01]  /*9bd0*/  ISETP.GT.AND P2, PT, R0, 0x9, P3 ;  /* 0x000000090000780c */ /* 0x000fe20001f44270 */
[----:B------:R-:W-:Y:S03]  /*9be0*/  BSSY B1, `(.L_x_40) ;  /* 0x0000007000017945 */ /* 0x000fe60003800000 */
[----:B------:R-:W-:-:S04]  /*9bf0*/  FMUL R153, R153, R16 ;  /* 0x0000001099997220 */ /* 0x000fc80000400000 */
[----:B----4-:R-:W-:-:S05]  /*9c00*/  FFMA R153, R164, R2, R153 ;  /* 0x00000002a4997223 */ /* 0x010fca0000000099 */
[----:B------:R-:W-:-:S05]  /*9c10*/  F2FP.F16.F32.PACK_AB R153, RZ, R153 ;  /* 0x00000099ff99723e */ /* 0x000fca00000000ff */
[----:B------:R1:W-:Y:S01]  /*9c20*/  @P1 STG.E.U16 desc[UR36][R4.64+0x10], R153 ;  /* 0x0000109904001986 */ /* 0x0003e2000c101524 */
[----:B------:R-:W-:Y:S05]  /*9c30*/  @!P2 BRA `(.L_x_41) ;  /* 0x000000000004a947 */ /* 0x000fea0003800000 */
[----:B------:R4:W5:Y:S02]  /*9c40*/  LDG.E.LTC128B.U16 R3, desc[UR36][R10.64+0x12] ;  /* 0x000012240a037981 */ /* 0x000964000c1e1520 */
.L_x_41:
[----:B------:R-:W-:Y:S05]  /*9c50*/  BSYNC B1 ;  /* 0x0000000000017941 */ /* 0x000fea0003800000 */
.L_x_40:
[----:B------:R-:W2:Y:S01]  /*9c60*/  LDL.LU R164, [R1+0x14] ;  /* 0x0000140001a47983 */ /* 0x000ea20000300800 */
[----:B-1---5:R-:W-:Y:S01]  /*9c70*/  HADD2.F32 R153, -RZ, R3.H0_H0 ;  /* 0x20000003ff997230 */ /* 0x022fe20000004100 */
[----:B------:R-:W-:Y:S01]  /*9c80*/  ISETP.GT.AND P1, PT, R0, 0x8, P0 ;  /* 0x000000080000780c */ /* 0x000fe20000724270 */
[----:B------:R-:W-:Y:S03]  /*9c90*/  BSSY B1, `(.L_x_42) ;  /* 0x0000007000017945 */ /* 0x000fe60003800000 */
[----:B------:R-:W-:-:S04]  /*9ca0*/  FMUL R153, R153, R16 ;  /* 0x0000001099997220 */ /* 0x000fc80000400000 */
[----:B--2---:R-:W-:-:S05]  /*9cb0*/  FFMA R153, R164, R2, R153 ;  /* 0x00000002a4997223 */ /* 0x004fca0000000099 */
[----:B------:R-:W-:-:S05]  /*9cc0*/  F2FP.F16.F32.PACK_AB R153, RZ, R153 ;  /* 0x00000099ff99723e */ /* 0x000fca00000000ff */
[----:B------:R1:W-:Y:S01]  /*9cd0*/  @P2 STG.E.U16 desc[UR36][R4.64+0x12], R153 ;  /* 0x0000129904002986 */ /* 0x0003e2000c101524 */
[----:B------:R-:W-:Y:S05]  /*9ce0*/  @!P1 BRA `(.L_x_43) ;  /* 0x0000000000049947 */ /* 0x000fea0003800000 */
[----:B------:R2:W5:Y:S02]  /*9cf0*/  LDG.E.LTC128B.U16 R3, desc[UR36][R8.64+0x10] ;  /* 0x0000102408037981 */ /* 0x000564000c1e1520 */
.L_x_43:
[----:B------:R-:W-:Y:S05]  /*9d00*/  BSYNC B1 ;  /* 0x0000000000017941 */ /* 0x000fea0003800000 */
.L_x_42:
        /* <DEDUP_REMOVED lines=10> */
.L_x_45:
[----:B------:R-:W-:Y:S05]  /*9db0*/  BSYNC B1 ;  /* 0x0000000000017941 */ /* 0x000fea0003800000 */
.L_x_44:
        /* <DEDUP_REMOVED lines=10> */
.L_x_47:
[----:B------:R-:W-:Y:S05]  /*9e60*/  BSYNC B1 ;  /* 0x0000000000017941 */ /* 0x000fea0003800000 */
.L_x_46:
        /* <DEDUP_REMOVED lines=10> */
.L_x_49:
[----:B------:R-:W-:Y:S05]  /*9f10*/  BSYNC B1 ;  /* 0x0000000000017941 */ /* 0x000fea0003800000 */
.L_x_48:
        /* <DEDUP_REMOVED lines=10> */
.L_x_51:
[----:B------:R-:W-:Y:S05]  /*9fc0*/  BSYNC B1 ;  /* 0x0000000000017941 */ /* 0x000fea0003800000 */
.L_x_50:
        /* <DEDUP_REMOVED lines=10> */
.L_x_53:
[----:B------:R-:W-:Y:S05]  /*a070*/  BSYNC B1 ;  /* 0x0000000000017941 */ /* 0x000fea0003800000 */
.L_x_52:
        /* <DEDUP_REMOVED lines=10> */
.L_x_55:
[----:B------:R-:W-:Y:S05]  /*a120*/  BSYNC B1 ;  /* 0x0000000000017941 */ /* 0x000fea0003800000 */
.L_x_54:
        /* <DEDUP_REMOVED lines=10> */
.L_x_57:
[----:B------:R-:W-:Y:S05]  /*a1d0*/  BSYNC B1 ;  /* 0x0000000000017941 */ /* 0x000fea0003800000 */
.L_x_56:
        /* <DEDUP_REMOVED lines=10> */
.L_x_59:
[----:B------:R-:W-:Y:S05]  /*a280*/  BSYNC B1 ;  /* 0x0000000000017941 */ /* 0x000fea0003800000 */
.L_x_58:
        /* <DEDUP_REMOVED lines=10> */
.L_x_61:
[----:B------:R-:W-:Y:S05]  /*a330*/  BSYNC B1 ;  /* 0x0000000000017941 */ /* 0x000fea0003800000 */
.L_x_60:
        /* <DEDUP_REMOVED lines=10> */
.L_x_63:
[----:B------:R-:W-:Y:S05]  /*a3e0*/  BSYNC B1 ;  /* 0x0000000000017941 */ /* 0x000fea0003800000 */
.L_x_62:
        /* <DEDUP_REMOVED lines=10> */
.L_x_65:
[----:B------:R-:W-:Y:S05]  /*a490*/  BSYNC B1 ;  /* 0x0000000000017941 */ /* 0x000fea0003800000 */
.L_x_64:
        /* <DEDUP_REMOVED lines=10> */
.L_x_67:
[----:B------:R-:W-:Y:S05]  /*a540*/  BSYNC B1 ;  /* 0x0000000000017941 */ /* 0x000fea0003800000 */
.L_x_66:
        /* <DEDUP_REMOVED lines=10> */
.L_x_69:
[----:B------:R-:W-:Y:S05]  /*a5f0*/  BSYNC B1 ;  /* 0x0000000000017941 */ /* 0x000fea0003800000 */
.L_x_68:
        /* <DEDUP_REMOVED lines=10> */
.L_x_71:
[----:B------:R-:W-:Y:S05]  /*a6a0*/  BSYNC B1 ;  /* 0x0000000000017941 */ /* 0x000fea0003800000 */
.L_x_70:
        /* <DEDUP_REMOVED lines=10> */
.L_x_73:
[----:B------:R-:W-:Y:S05]  /*a750*/  BSYNC B1 ;  /* 0x0000000000017941 */ /* 0x000fea0003800000 */
.L_x_72:
        /* <DEDUP_REMOVED lines=10> */
.L_x_75:
[----:B------:R-:W-:Y:S05]  /*a800*/  BSYNC B1 ;  /* 0x0000000000017941 */ /* 0x000fea0003800000 */
.L_x_74:
        /* <DEDUP_REMOVED lines=10> */
.L_x_77:
[----:B------:R-:W-:Y:S05]  /*a8b0*/  BSYNC B1 ;  /* 0x0000000000017941 */ /* 0x000fea0003800000 */
.L_x_76:
        /* <DEDUP_REMOVED lines=10> */
.L_x_79:
[----:B------:R-:W-:Y:S05]  /*a960*/  BSYNC B1 ;  /* 0x0000000000017941 */ /* 0x000fea0003800000 */
.L_x_78:
        /* <DEDUP_REMOVED lines=10> */
.L_x_81:
[----:B------:R-:W-:Y:S05]  /*aa10*/  BSYNC B1 ;  /* 0x0000000000017941 */ /* 0x000fea0003800000 */
.L_x_80:
        /* <DEDUP_REMOVED lines=10> */
.L_x_83:
[----:B------:R-:W-:Y:S05]  /*aac0*/  BSYNC B1 ;  /* 0x0000000000017941 */ /* 0x000fea0003800000 */
.L_x_82:
        /* <DEDUP_REMOVED lines=10> */
.L_x_85:
[----:B------:R-:W-:Y:S05]  /*ab70*/  BSYNC B1 ;  /* 0x0000000000017941 */ /* 0x000fea0003800000 */
.L_x_84:
        /* <DEDUP_REMOVED lines=10> */
.L_x_87:
[----:B------:R-:W-:Y:S05]  /*ac20*/  BSYNC B1 ;  /* 0x0000000000017941 */ /* 0x000fea0003800000 */
.L_x_86:
        /* <DEDUP_REMOVED lines=10> */
.L_x_89:
[----:B------:R-:W-:Y:S05]  /*acd0*/  BSYNC B1 ;  /* 0x0000000000017941 */ /* 0x000fea0003800000 */
.L_x_88:
        /* <DEDUP_REMOVED lines=10> */
.L_x_91:
[----:B------:R-:W-:Y:S05]  /*ad80*/  BSYNC B1 ;  /* 0x0000000000017941 */ /* 0x000fea0003800000 */
.L_x_90:
        /* <DEDUP_REMOVED lines=10> */
.L_x_93:
[----:B------:R-:W-:Y:S05]  /*ae30*/  BSYNC B1 ;  /* 0x0000000000017941 */ /* 0x000fea0003800000 */
.L_x_92:
        /* <DEDUP_REMOVED lines=10> */
.L_x_95:
[----:B------:R-:W-:Y:S05]  /*aee0*/  BSYNC B1 ;  /* 0x0000000000017941 */ /* 0x000fea0003800000 */
.L_x_94:
        /* <DEDUP_REMOVED lines=10> */
.L_x_97:
[----:B------:R-:W-:Y:S05]  /*af90*/  BSYNC B1 ;  /* 0x0000000000017941 */ /* 0x000fea0003800000 */
.L_x_96:
        /* <DEDUP_REMOVED lines=10> */
.L_x_99:
[----:B------:R-:W-:Y:S05]  /*b040*/  BSYNC B1 ;  /* 0x0000000000017941 */ /* 0x000fea0003800000 */
.L_x_98:
        /* <DEDUP_REMOVED lines=10> */
.L_x_101:
[----:B------:R-:W-:Y:S05]  /*b0f0*/  BSYNC B1 ;  /* 0x0000000000017941 */ /* 0x000fea0003800000 */
.L_x_100:
        /* <DEDUP_REMOVED lines=10> */
.L_x_103:
[----:B------:R-:W-:Y:S05]  /*b1a0*/  BSYNC B1 ;  /* 0x0000000000017941 */ /* 0x000fea0003800000 */
.L_x_102:
        /* <DEDUP_REMOVED lines=10> */
.L_x_105:
[----:B------:R-:W-:Y:S05]  /*b250*/  BSYNC B1 ;  /* 0x0000000000017941 */ /* 0x000fea0003800000 */
.L_x_104:
        /* <DEDUP_REMOVED lines=10> */
.L_x_107:
[----:B------:R-:W-:Y:S05]  /*b300*/  BSYNC B1 ;  /* 0x0000000000017941 */ /* 0x000fea0003800000 */
.L_x_106:
        /* <DEDUP_REMOVED lines=10> */
.L_x_109:
[----:B------:R-:W-:Y:S05]  /*b3b0*/  BSYNC B1 ;  /* 0x0000000000017941 */ /* 0x000fea0003800000 */
.L_x_108:
        /* <DEDUP_REMOVED lines=10> */
.L_x_111:
[----:B------:R-:W-:Y:S05]  /*b460*/  BSYNC B1 ;  /* 0x0000000000017941 */ /* 0x000fea0003800000 */
.L_x_110:
        /* <DEDUP_REMOVED lines=10> */
.L_x_113:
[----:B------:R-:W-:Y:S05]  /*b510*/  BSYNC B1 ;  /* 0x0000000000017941 */ /* 0x000fea0003800000 */
.L_x_112:
        /* <DEDUP_REMOVED lines=10> */
.L_x_115:
[----:B------:R-:W-:Y:S05]  /*b5c0*/  BSYNC B1 ;  /* 0x0000000000017941 */ /* 0x000fea0003800000 */
.L_x_114:
        /* <DEDUP_REMOVED lines=10> */
.L_x_117:
[----:B------:R-:W-:Y:S05]  /*b670*/  BSYNC B1 ;  /* 0x0000000000017941 */ /* 0x000fea0003800000 */
.L_x_116:
        /* <DEDUP_REMOVED lines=10> */
.L_x_119:
[----:B------:R-:W-:Y:S05]  /*b720*/  BSYNC B1 ;  /* 0x0000000000017941 */ /* 0x000fea0003800000 */
.L_x_118:
        /* <DEDUP_REMOVED lines=10> */
.L_x_121:
[----:B------:R-:W-:Y:S05]  /*b7d0*/  BSYNC B1 ;  /* 0x0000000000017941 */ /* 0x000fea0003800000 */
.L_x_120:
        /* <DEDUP_REMOVED lines=10> */
.L_x_123:
[----:B------:R-:W-:Y:S05]  /*b880*/  BSYNC B1 ;  /* 0x0000000000017941 */ /* 0x000fea0003800000 */
.L_x_122:
        /* <DEDUP_REMOVED lines=10> */
.L_x_125:
[----:B------:R-:W-:Y:S05]  /*b930*/  BSYNC B1 ;  /* 0x0000000000017941 */ /* 0x000fea0003800000 */
.L_x_124:
        /* <DEDUP_REMOVED lines=10> */
.L_x_127:
[----:B------:R-:W-:Y:S05]  /*b9e0*/  BSYNC B1 ;  /* 0x0000000000017941 */ /* 0x000fea0003800000 */
.L_x_126:
        /* <DEDUP_REMOVED lines=10> */
.L_x_129:
[----:B------:R-:W-:Y:S05]  /*ba90*/  BSYNC B1 ;  /* 0x0000000000017941 */ /* 0x000fea0003800000 */
.L_x_128:
        /* <DEDUP_REMOVED lines=10> */
.L_x_131:
[----:B------:R-:W-:Y:S05]  /*bb40*/  BSYNC B1 ;  /* 0x0000000000017941 */ /* 0x000fea0003800000 */
.L_x_130:
        /* <DEDUP_REMOVED lines=10> */
.L_x_133:
[----:B------:R-:W-:Y:S05]  /*bbf0*/  BSYNC B1 ;  /* 0x0000000000017941 */ /* 0x000fea0003800000 */
.L_x_132:
        /* <DEDUP_REMOVED lines=10> */
.L_x_135:
[----:B------:R-:W-:Y:S05]  /*bca0*/  BSYNC B1 ;  /* 0x0000000000017941 */ /* 0x000fea0003800000 */
.L_x_134:
        /* <DEDUP_REMOVED lines=10> */
.L_x_137:
[----:B------:R-:W-:Y:S05]  /*bd50*/  BSYNC B1 ;  /* 0x0000000000017941 */ /* 0x000fea0003800000 */
.L_x_136:
        /* <DEDUP_REMOVED lines=10> */
.L_x_139:
[----:B------:R-:W-:Y:S05]  /*be00*/  BSYNC B1 ;  /* 0x0000000000017941 */ /* 0x000fea0003800000 */
.L_x_138:
        /* <DEDUP_REMOVED lines=10> */
.L_x_141:
[----:B------:R-:W-:Y:S05]  /*beb0*/  BSYNC B1 ;  /* 0x0000000000017941 */ /* 0x000fea0003800000 */
.L_x_140:
        /* <DEDUP_REMOVED lines=10> */
.L_x_143:
[----:B------:R-:W-:Y:S05]  /*bf60*/  BSYNC B1 ;  /* 0x0000000000017941 */ /* 0x000fea0003800000 */
.L_x_142:
        /* <DEDUP_REMOVED lines=10> */
.L_x_145:
[----:B------:R-:W-:Y:S05]  /*c010*/  BSYNC B1 ;  /* 0x0000000000017941 */ /* 0x000fea0003800000 */
.L_x_144:
        /* <DEDUP_REMOVED lines=10> */
.L_x_147:
[----:B------:R-:W-:Y:S05]  /*c0c0*/  BSYNC B1 ;  /* 0x0000000000017941 */ /* 0x000fea0003800000 */
.L_x_146:
        /* <DEDUP_REMOVED lines=10> */
.L_x_149:
[----:B------:R-:W-:Y:S05]  /*c170*/  BSYNC B1 ;  /* 0x0000000000017941 */ /* 0x000fea0003800000 */
.L_x_148:
        /* <DEDUP_REMOVED lines=10> */
.L_x_151:
[----:B------:R-:W-:Y:S05]  /*c220*/  BSYNC B1 ;  /* 0x0000000000017941 */ /* 0x000fea0003800000 */
.L_x_150:
        /* <DEDUP_REMOVED lines=10> */
.L_x_153:
[----:B------:R-:W-:Y:S05]  /*c2d0*/  BSYNC B1 ;  /* 0x0000000000017941 */ /* 0x000fea0003800000 */
.L_x_152:
        /* <DEDUP_REMOVED lines=10> */
.L_x_155:
[----:B------:R-:W-:Y:S05]  /*c380*/  BSYNC B1 ;  /* 0x0000000000017941 */ /* 0x000fea0003800000 */
.L_x_154:
        /* <DEDUP_REMOVED lines=10> */
.L_x_157:
[----:B------:R-:W-:Y:S05]  /*c430*/  BSYNC B1 ;  /* 0x0000000000017941 */ /* 0x000fea0003800000 */
.L_x_156:
        /* <DEDUP_REMOVED lines=10> */
.L_x_159:
[----:B------:R-:W-:Y:S05]  /*c4e0*/  BSYNC B1 ;  /* 0x0000000000017941 */ /* 0x000fea0003800000 */
.L_x_158:
        /* <DEDUP_REMOVED lines=10> */
.L_x_161:
[----:B------:R-:W-:Y:S05]  /*c590*/  BSYNC B1 ;  /* 0x0000000000017941 */ /* 0x000fea0003800000 */
.L_x_160:
        /* <DEDUP_REMOVED lines=10> */
.L_x_163:
[----:B------:R-:W-:Y:S05]  /*c640*/  BSYNC B1 ;  /* 0x0000000000017941 */ /* 0x000fea0003800000 */
.L_x_162:
        /* <DEDUP_REMOVED lines=10> */
.L_x_165:
[----:B------:R-:W-:Y:S05]  /*c6f0*/  BSYNC B1 ;  /* 0x0000000000017941 */ /* 0x000fea0003800000 */
.L_x_164:
        /* <DEDUP_REMOVED lines=10> */
.L_x_167:
[----:B------:R-:W-:Y:S05]  /*c7a0*/  BSYNC B1 ;  /* 0x0000000000017941 */ /* 0x000fea0003800000 */
.L_x_166:
        /* <DEDUP_REMOVED lines=10> */
.L_x_169:
[----:B------:R-:W-:Y:S05]  /*c850*/  BSYNC B1 ;  /* 0x0000000000017941 */ /* 0x000fea0003800000 */
.L_x_168:
        /* <DEDUP_REMOVED lines=10> */
.L_x_171:
[----:B------:R-:W-:Y:S05]  /*c900*/  BSYNC B1 ;  /* 0x0000000000017941 */ /* 0x000fea0003800000 */
.L_x_170:
        /* <DEDUP_REMOVED lines=10> */
.L_x_173:
[----:B------:R-:W-:Y:S05]  /*c9b0*/  BSYNC B1 ;  /* 0x0000000000017941 */ /* 0x000fea0003800000 */
.L_x_172:
        /* <DEDUP_REMOVED lines=10> */
.L_x_175:
[----:B------:R-:W-:Y:S05]  /*ca60*/  BSYNC B1 ;  /* 0x0000000000017941 */ /* 0x000fea0003800000 */
.L_x_174:
        /* <DEDUP_REMOVED lines=10> */
.L_x_177:
[----:B------:R-:W-:Y:S05]  /*cb10*/  BSYNC B1 ;  /* 0x0000000000017941 */ /* 0x000fea0003800000 */
.L_x_176:
        /* <DEDUP_REMOVED lines=10> */
.L_x_179:
[----:B------:R-:W-:Y:S05]  /*cbc0*/  BSYNC B1 ;  /* 0x0000000000017941 */ /* 0x000fea0003800000 */
.L_x_178:
        /* <DEDUP_REMOVED lines=10> */
.L_x_181:
[----:B------:R-:W-:Y:S05]  /*cc70*/  BSYNC B1 ;  /* 0x0000000000017941 */ /* 0x000fea0003800000 */
.L_x_180:
        /* <DEDUP_REMOVED lines=10> */
.L_x_183:
[----:B------:R-:W-:Y:S05]  /*cd20*/  BSYNC B1 ;  /* 0x0000000000017941 */ /* 0x000fea0003800000 */
.L_x_182:
        /* <DEDUP_REMOVED lines=10> */
.L_x_185:
[----:B------:R-:W-:Y:S05]  /*cdd0*/  BSYNC B1 ;  /* 0x0000000000017941 */ /* 0x000fea0003800000 */
.L_x_184:
        /* <DEDUP_REMOVED lines=10> */
.L_x_187:
[----:B------:R-:W-:Y:S05]  /*ce80*/  BSYNC B1 ;  /* 0x0000000000017941 */ /* 0x000fea0003800000 */
.L_x_186:
        /* <DEDUP_REMOVED lines=10> */
.L_x_189:
[----:B------:R-:W-:Y:S05]  /*cf30*/  BSYNC B1 ;  /* 0x0000000000017941 */ /* 0x000fea0003800000 */
.L_x_188:
        /* <DEDUP_REMOVED lines=10> */
.L_x_191:
[----:B------:R-:W-:Y:S05]  /*cfe0*/  BSYNC B1 ;  /* 0x0000000000017941 */ /* 0x000fea0003800000 */
.L_x_190:
        /* <DEDUP_REMOVED lines=10> */
.L_x_193:
[----:B------:R-:W-:Y:S05]  /*d090*/  BSYNC B1 ;  /* 0x0000000000017941 */ /* 0x000fea0003800000 */
.L_x_192:
        /* <DEDUP_REMOVED lines=10> */
.L_x_195:
[----:B------:R-:W-:Y:S05]  /*d140*/  BSYNC B1 ;  /* 0x0000000000017941 */ /* 0x000fea0003800000 */
.L_x_194:
        /* <DEDUP_REMOVED lines=10> */
.L_x_197:
[----:B------:R-:W-:Y:S05]  /*d1f0*/  BSYNC B1 ;  /* 0x0000000000017941 */ /* 0x000fea0003800000 */
.L_x_196:
        /* <DEDUP_REMOVED lines=10> */
.L_x_199:
[----:B------:R-:W-:Y:S05]  /*d2a0*/  BSYNC B1 ;  /* 0x0000000000017941 */ /* 0x000fea0003800000 */
.L_x_198:
        /* <DEDUP_REMOVED lines=10> */
.L_x_201:
[----:B------:R-:W-:Y:S05]  /*d350*/  BSYNC B1 ;  /* 0x0000000000017941 */ /* 0x000fea0003800000 */
.L_x_200:
        /* <DEDUP_REMOVED lines=10> */
.L_x_203:
[----:B------:R-:W-:Y:S05]  /*d400*/  BSYNC B1 ;  /* 0x0000000000017941 */ /* 0x000fea0003800000 */
.L_x_202:
        /* <DEDUP_REMOVED lines=10> */
.L_x_205:
[----:B------:R-:W-:Y:S05]  /*d4b0*/  BSYNC B1 ;  /* 0x0000000000017941 */ /* 0x000fea0003800000 */
.L_x_204:
        /* <DEDUP_REMOVED lines=10> */
.L_x_207:
[----:B------:R-:W-:Y:S05]  /*d560*/  BSYNC B1 ;  /* 0x0000000000017941 */ /* 0x000fea0003800000 */
.L_x_206:
        /* <DEDUP_REMOVED lines=10> */
.L_x_209:
[----:B------:R-:W-:Y:S05]  /*d610*/  BSYNC B1 ;  /* 0x0000000000017941 */ /* 0x000fea0003800000 */
.L_x_208:
        /* <DEDUP_REMOVED lines=10> */
.L_x_211:
[----:B------:R-:W-:Y:S05]  /*d6c0*/  BSYNC B1 ;  /* 0x0000000000017941 */ /* 0x000fea0003800000 */
.L_x_210:
        /* <DEDUP_REMOVED lines=10> */
.L_x_213:
[----:B------:R-:W-:Y:S05]  /*d770*/  BSYNC B1 ;  /* 0x0000000000017941 */ /* 0x000fea0003800000 */
.L_x_212:
        /* <DEDUP_REMOVED lines=10> */
.L_x_215:
[----:B------:R-:W-:Y:S05]  /*d820*/  BSYNC B1 ;  /* 0x0000000000017941 */ /* 0x000fea0003800000 */
.L_x_214:
        /* <DEDUP_REMOVED lines=10> */
.L_x_217:
[----:B------:R-:W-:Y:S05]  /*d8d0*/  BSYNC B1 ;  /* 0x0000000000017941 */ /* 0x000fea0003800000 */
.L_x_216:
        /* <DEDUP_REMOVED lines=10> */
.L_x_219:
[----:B------:R-:W-:Y:S05]  /*d980*/  BSYNC B1 ;  /* 0x0000000000017941 */ /* 0x000fea0003800000 */
.L_x_218:
        /* <DEDUP_REMOVED lines=10> */
.L_x_221:
[----:B------:R-:W-:Y:S05]  /*da30*/  BSYNC B1 ;  /* 0x0000000000017941 */ /* 0x000fea0003800000 */
.L_x_220:
        /* <DEDUP_REMOVED lines=10> */
.L_x_223:
[----:B------:R-:W-:Y:S05]  /*dae0*/  BSYNC B1 ;  /* 0x0000000000017941 */ /* 0x000fea0003800000 */
.L_x_222:
        /* <DEDUP_REMOVED lines=10> */
.L_x_225:
[----:B------:R-:W-:Y:S05]  /*db90*/  BSYNC B1 ;  /* 0x0000000000017941 */ /* 0x000fea0003800000 */
.L_x_224:
        /* <DEDUP_REMOVED lines=10> */
.L_x_227:
[----:B------:R-:W-:Y:S05]  /*dc40*/  BSYNC B1 ;  /* 0x0000000000017941 */ /* 0x000fea0003800000 */
.L_x_226:
        /* <DEDUP_REMOVED lines=10> */
.L_x_229:
[----:B------:R-:W-:Y:S05]  /*dcf0*/  BSYNC B1 ;  /* 0x0000000000017941 */ /* 0x000fea0003800000 */
.L_x_228:
        /* <DEDUP_REMOVED lines=10> */
.L_x_231:
[----:B------:R-:W-:Y:S05]  /*dda0*/  BSYNC B1 ;  /* 0x0000000000017941 */ /* 0x000fea0003800000 */
.L_x_230:
        /* <DEDUP_REMOVED lines=10> */
.L_x_233:
[----:B------:R-:W-:Y:S05]  /*de50*/  BSYNC B1 ;  /* 0x0000000000017941 */ /* 0x000fea0003800000 */
.L_x_232:
        /* <DEDUP_REMOVED lines=10> */
.L_x_235:
[----:B------:R-:W-:Y:S05]  /*df00*/  BSYNC B1 ;  /* 0x0000000000017941 */ /* 0x000fea0003800000 */
.L_x_234:
        /* <DEDUP_REMOVED lines=10> */
.L_x_237:
[----:B------:R-:W-:Y:S05]  /*dfb0*/  BSYNC B1 ;  /* 0x0000000000017941 */ /* 0x000fea0003800000 */
.L_x_236:
        /* <DEDUP_REMOVED lines=10> */
.L_x_239:
[----:B------:R-:W-:Y:S05]  /*e060*/  BSYNC B1 ;  /* 0x0000000000017941 */ /* 0x000fea0003800000 */
.L_x_238:
        /* <DEDUP_REMOVED lines=10> */
.L_x_241:
[----:B------:R-:W-:Y:S05]  /*e110*/  BSYNC B1 ;  /* 0x0000000000017941 */ /* 0x000fea0003800000 */
.L_x_240:
        /* <DEDUP_REMOVED lines=10> */
.L_x_243:
[----:B------:R-:W-:Y:S05]  /*e1c0*/  BSYNC B1 ;  /* 0x0000000000017941 */ /* 0x000fea0003800000 */
.L_x_242:
        /* <DEDUP_REMOVED lines=10> */
.L_x_245:
[----:B------:R-:W-:Y:S05]  /*e270*/  BSYNC B1 ;  /* 0x0000000000017941 */ /* 0x000fea0003800000 */
.L_x_244:
        /* <DEDUP_REMOVED lines=10> */
.L_x_247:
[----:B------:R-:W-:Y:S05]  /*e320*/  BSYNC B1 ;  /* 0x0000000000017941 */ /* 0x000fea0003800000 */
.L_x_246:
        /* <DEDUP_REMOVED lines=10> */
.L_x_249:
[----:B------:R-:W-:Y:S05]  /*e3d0*/  BSYNC B1 ;  /* 0x0000000000017941 */ /* 0x000fea0003800000 */
.L_x_248:
        /* <DEDUP_REMOVED lines=10> */
.L_x_251:
[----:B------:R-:W-:Y:S05]  /*e480*/  BSYNC B1 ;  /* 0x0000000000017941 */ /* 0x000fea0003800000 */
.L_x_250:
        /* <DEDUP_REMOVED lines=10> */
.L_x_253:
[----:B------:R-:W-:Y:S05]  /*e530*/  BSYNC B1 ;  /* 0x0000000000017941 */ /* 0x000fea0003800000 */
.L_x_252:
        /* <DEDUP_REMOVED lines=10> */
.L_x_255:
[----:B------:R-:W-:Y:S05]  /*e5e0*/  BSYNC B1 ;  /* 0x0000000000017941 */ /* 0x000fea0003800000 */
.L_x_254:
        /* <DEDUP_REMOVED lines=10> */
.L_x_257:
[----:B------:R-:W-:Y:S05]  /*e690*/  BSYNC B1 ;  /* 0x0000000000017941 */ /* 0x000fea0003800000 */
.L_x_256:
        /* <DEDUP_REMOVED lines=10> */
.L_x_259:
[----:B------:R-:W-:Y:S05]  /*e740*/  BSYNC B1 ;  /* 0x0000000000017941 */ /* 0x000fea0003800000 */
.L_x_258:
        /* <DEDUP_REMOVED lines=10> */
.L_x_261:
[----:B------:R-:W-:Y:S05]  /*e7f0*/  BSYNC B1 ;  /* 0x0000000000017941 */ /* 0x000fea0003800000 */
.L_x_260:
        /* <DEDUP_REMOVED lines=10> */
.L_x_263:
[----:B------:R-:W-:Y:S05]  /*e8a0*/  BSYNC B1 ;  /* 0x0000000000017941 */ /* 0x000fea0003800000 */
.L_x_262:
        /* <DEDUP_REMOVED lines=10> */
.L_x_265:
[----:B------:R-:W-:Y:S05]  /*e950*/  BSYNC B1 ;  /* 0x0000000000017941 */ /* 0x000fea0003800000 */
.L_x_264:
        /* <DEDUP_REMOVED lines=10> */
.L_x_267:
[----:B------:R-:W-:Y:S05]  /*ea00*/  BSYNC B1 ;  /* 0x0000000000017941 */ /* 0x000fea0003800000 */
.L_x_266:
        /* <DEDUP_REMOVED lines=10> */
.L_x_269:
[----:B------:R-:W-:Y:S05]  /*eab0*/  BSYNC B1 ;  /* 0x0000000000017941 */ /* 0x000fea0003800000 */
.L_x_268:
        /* <DEDUP_REMOVED lines=10> */
.L_x_271:
[----:B------:R-:W-:Y:S05]  /*eb60*/  BSYNC B1 ;  /* 0x0000000000017941 */ /* 0x000fea0003800000 */
.L_x_270:
        /* <DEDUP_REMOVED lines=10> */
.L_x_273:
[----:B------:R-:W-:Y:S05]  /*ec10*/  BSYNC B1 ;  /* 0x0000000000017941 */ /* 0x000fea0003800000 */
.L_x_272:
        /* <DEDUP_REMOVED lines=10> */
.L_x_275:
[----:B------:R-:W-:Y:S05]  /*ecc0*/  BSYNC B1 ;  /* 0x0000000000017941 */ /* 0x000fea0003800000 */
.L_x_274:
        /* <DEDUP_REMOVED lines=10> */
.L_x_277:
[----:B------:R-:W-:Y:S05]  /*ed70*/  BSYNC B1 ;  /* 0x0000000000017941 */ /* 0x000fea0003800000 */
.L_x_276:
        /* <DEDUP_REMOVED lines=10> */
.L_x_279:
[----:B------:R-:W-:Y:S05]  /*ee20*/  BSYNC B1 ;  /* 0x0000000000017941 */ /* 0x000fea0003800000 */
.L_x_278:
        /* <DEDUP_REMOVED lines=10> */
.L_x_281:
[----:B------:R-:W-:Y:S05]  /*eed0*/  BSYNC B1 ;  /* 0x0000000000017941 */ /* 0x000fea0003800000 */
.L_x_280:
[----:B0-234-:R-:W2:Y:S01]  /*eee0*/  LDL.LU R10, [R1+0x1f4] ;  /* 0x0001f400010a7983 */ /* 0x01dea20000300800 */
[----:B-----5:R-:W-:Y:S01]  /*eef0*/  HADD2.F32 R11, -RZ, R3.H0_H0 ;  /* 0x20000003ff0b7230 */ /* 0x020fe20000004100 */
        /* <DEDUP_REMOVED lines=8> */
.L_x_283:
[----:B------:R-:W-:Y:S05]  /*ef80*/  BSYNC B1 ;  /* 0x0000000000017941 */ /* 0x000fea0003800000 */
.L_x_282:
[----:B------:R-:W3:Y:S01]  /*ef90*/  LDL.LU R10, [R1+0x1f8] ;  /* 0x0001f800010a7983 */ /* 0x000ee20000300800 */
[----:B0----5:R-:W-:Y:S01]  /*efa0*/  HADD2.F32 R11, -RZ, R3.H0_H0 ;  /* 0x20000003ff0b7230 */ /* 0x021fe20000004100 */
[----:B------:R-:W-:Y:S01]  /*efb0*/  ISETP.GT.AND P1, PT, R0, 0xf9, P0 ;  /* 0x000000f90000780c */ /* 0x000fe20000724270 */
[----:B------:R-:W-:Y:S01]  /*efc0*/  BSSY B1, `(.L_x_284) ;  /* 0x0000009000017945 */ /* 0x000fe20003800000 */
[----:B------:R-:W-:Y:S02]  /*efd0*/  IADD3 R167, P0, R18, 0x80, RZ ;  /* 0x0000008012a77810 */ /* 0x000fe40007f1e0ff */
[----:B------:R-:W-:Y:S02]  /*efe0*/  FMUL R11, R11, R16 ;  /* 0x000000100b0b7220 */ /* 0x000fe40000400000 */
[----:B------:R-:W-:Y:S02]  /*eff0*/  IADD3.X R19, RZ, R19, RZ, P0, !PT ;  /* 0x00000013ff137210 */ /* 0x000fe400007fe4ff */
[----:B---3--:R-:W-:-:S05]  /*f000*/  FFMA R11, R10, R2, R11 ;  /* 0x000000020a0b7223 */ /* 0x008fca000000000b */
[----:B------:R-:W-:-:S05]  /*f010*/  F2FP.F16.F32.PACK_AB R11, RZ, R11 ;  /* 0x0000000bff0b723e */ /* 0x000fca00000000ff */
[----:B------:R0:W-:Y:S01]  /*f020*/  @P2 STG.E.U16 desc[UR36][R6.64+0x1f0], R11 ;  /* 0x0001f00b06002986 */ /* 0x0001e2000c101524 */
[----:B------:R-:W-:Y:S05]  /*f030*/  @!P1 BRA `(.L_x_285) ;  /* 0x0000000000049947 */ /* 0x000fea0003800000 */
[----:B------:R3:W5:Y:S02]  /*f040*/  LDG.E.LTC128B.U16 R3, desc[UR36][R8.64+0x1f2] ;  /* 0x0001f22408037981 */ /* 0x000764000c1e1520 */
.L_x_285:
[----:B------:R-:W-:Y:S05]  /*f050*/  BSYNC B1 ;  /* 0x0000000000017941 */ /* 0x000fea0003800000 */
.L_x_284:
[----:B------:R-:W4:Y:S01]  /*f060*/  LDL.LU R10, [R1+0x1fc] ;  /* 0x0001fc00010a7983 */ /* 0x000f220000300800 */
[----:B--23-5:R-:W-:Y:S01]  /*f070*/  HADD2.F32 R9, -RZ, R3.H0_H0 ;  /* 0x20000003ff097230 */ /* 0x02cfe20000004100 */
[----:B------:R-:W-:Y:S01]  /*f080*/  ISETP.GT.AND P0, PT, R155, 0x80, PT ;  /* 0x000000809b00780c */ /* 0x000fe20003f04270 */
[----:B------:R-:W-:Y:S01]  /*f090*/  IMAD R8, R19, R14, RZ ;  /* 0x0000000e13087224 */ /* 0x000fe200078e02ff */
[----:B-1----:R-:W-:Y:S02]  /*f0a0*/  PRMT R153, R3, 0x7610, R153 ;  /* 0x0000761003997816 */ /* 0x002fe40000000099 */
[----:B0-----:R-:W-:Y:S01]  /*f0b0*/  FMUL R11, R9, R16 ;  /* 0x00000010090b7220 */ /* 0x001fe20000400000 */
[C---:B------:R-:W-:Y:S01]  /*f0c0*/  IMAD R165, R167.reuse, R15, R8 ;  /* 0x0000000fa7a57224 */ /* 0x040fe200078e0208 */
[----:B------:R-:W-:Y:S01]  /*f0d0*/  ISETP.GT.AND P3, PT, R0, RZ, P0 ;  /* 0x000000ff0000720c */ /* 0x000fe20000764270 */
[----:B------:R-:W-:-:S04]  /*f0e0*/  IMAD.WIDE.U32 R8, R167, R14, R22 ;  /* 0x0000000ea7087225 */ /* 0x000fc800078e0016 */
[----:B------:R-:W-:Y:S02]  /*f0f0*/  IMAD.IADD R9, R9, 0x1, R165 ;  /* 0x0000000109097824 */ /* 0x000fe400078e02a5 */
[----:B----4-:R-:W-:Y:S01]  /*f100*/  FFMA R11, R10, R2, R11 ;  /* 0x000000020a0b7223 */ /* 0x010fe2000000000b */
[----:B------:R-:W-:-:S04]  /*f110*/  LEA R10, P2, R8, R12, 0x1 ;  /* 0x0000000c080a7211 */ /* 0x000fc800078408ff */
[----:B------:R-:W-:Y:S02]  /*f120*/  F2FP.F16.F32.PACK_AB R15, RZ, R11 ;  /* 0x0000000bff0f723e */ /* 0x000fe400000000ff */
[--C-:B------:R-:W-:Y:S02]  /*f130*/  LEA.HI.X R11, R8, R13, R9.reuse, 0x1, P2 ;  /* 0x0000000d080b7211 */ /* 0x100fe400010f0c09 */
[----:B------:R-:W-:-:S05]  /*f140*/  PRMT R9, R15, 0x7610, R9 ;  /* 0x000076100f097816 */ /* 0x000fca0000000009 */
[----:B------:R0:W-:Y:S04]  /*f150*/  @P1 STG.E.U16 desc[UR36][R6.64+0x1f2], R9 ;  /* 0x0001f20906001986 */ /* 0x0001e8000c101524 */
[----:B------:R1:W2:Y:S01]  /*f160*/  @P3 LDG.E.LTC128B.U16 R153, desc[UR36][R10.64] ;  /* 0x000000240a993981 */ /* 0x0002a2000c1e1520 */
[----:B------:R-:W-:Y:S01]  /*f170*/  MOV R18, UR4 ;  /* 0x0000000400127c02 */ /* 0x000fe20008000f00 */
[----:B------:R-:W-:Y:S01]  /*f180*/  IMAD.U32 R164, RZ, RZ, UR4 ;  /* 0x00000004ffa47e24 */ /* 0x000fe2000f8e00ff */
[----:B------:R-:W-:Y:S01]  /*f190*/  ISETP.GT.AND P2, PT, R0, 0x1, P0 ;  /* 0x000000010000780c */ /* 0x000fe20000744270 */
[----:B------:R-:W-:Y:S01]  /*f1a0*/  IMAD.U32 R169, RZ, RZ, UR5 ;  /* 0x00000005ffa97e24 */ /* 0x000fe2000f8e00ff */
[----:B------:R-:W-:Y:S01]  /*f1b0*/  BSSY B1, `(.L_x_286) ;  /* 0x0000012000017945 */ /* 0x000fe20003800000 */
[----:B0-----:R-:W-:-:S03]  /*f1c0*/  IMAD.WIDE.U32 R8, R167, R14, R20 ;  /* 0x0000000ea7087225 */ /* 0x001fc600078e0014 */
[----:B-1----:R-:W-:Y:S01]  /*f1d0*/  SHF.L.U64.HI R11, R164, 0x8, R169 ;  /* 0x00000008a40b7819 */ /* 0x002fe200000102a9 */
[----:B------:R-:W-:Y:S02]  /*f1e0*/  IMAD.IADD R9, R165, 0x1, R9 ;  /* 0x00000001a5097824 */ /* 0x000fe400078e0209 */
[----:B--2---:R-:W-:-:S05]  /*f1f0*/  HADD2.F32 R3, -RZ, R153.H0_H0 ;  /* 0x20000099ff037230 */ /* 0x004fca0000004100 */
[----:B------:R-:W-:Y:S01]  /*f200*/  FMUL R15, R3, R16 ;  /* 0x00000010030f7220 */ /* 0x000fe20000400000 */
[----:B------:R-:W-:Y:S01]  /*f210*/  SHF.L.U32 R3, R18, 0x8, RZ ;  /* 0x0000000812037819 */ /* 0x000fe200000006ff */
[----:B------:R-:W-:-:S04]  /*f220*/  IMAD.WIDE.U32 R18, R152, UR42, R8 ;  /* 0x0000002a98127c25 */ /* 0x000fc8000f8e0008 */
[----:B------:R-:W-:Y:S01]  /*f230*/  FFMA R15, R24, R2, R15 ;  /* 0x00000002180f7223 */ /* 0x000fe2000000000f */
[----:B------:R-:W-:Y:S01]  /*f240*/  IADD3 R8, P1, R3, R4, RZ ;  /* 0x0000000403087210 */ /* 0x000fe20007f3e0ff */
[----:B------:R-:W-:Y:S01]  /*f250*/  IMAD.IADD R7, R160, 0x1, R19 ;  /* 0x00000001a0077824 */ /* 0x000fe200078e0213 */
[C---:B------:R-:W-:Y:S02]  /*f260*/  LEA R6, P4, R18.reuse, R12, 0x1 ;  /* 0x0000000c12067211 */ /* 0x040fe400078808ff */
[----:B------:R-:W-:Y:S01]  /*f270*/  F2FP.F16.F32.PACK_AB R15, RZ, R15 ;  /* 0x0000000fff0f723e */ /* 0x000fe200000000ff */
[----:B------:R-:W-:Y:S01]  /*f280*/  IMAD.X R9, R11, 0x1, R5, P1 ;  /* 0x000000010b097824 */ /* 0x000fe200008e0605 */
[----:B------:R-:W-:-:S04]  /*f290*/  LEA.HI.X R7, R18, R13, R7, 0x1, P4 ;  /* 0x0000000d12077211 */ /* 0x000fc800020f0c07 */
[----:B------:R0:W-:Y:S01]  /*f2a0*/  @P3 STG.E.U16 desc[UR36][R8.64], R15 ;  /* 0x0000000f08003986 */ /* 0x0001e2000c101524 */
[----:B------:R-:W-:Y:S05]  /*f2b0*/  @!P2 BRA `(.L_x_287) ;  /* 0x000000000004a947 */ /* 0x000fea0003800000 */
[----:B------:R1:W5:Y:S02]  /*f2c0*/  LDG.E.LTC128B.U16 R153, desc[UR36][R6.64+0x2] ;  /* 0x0000022406997981 */ /* 0x000364000c1e1520 */
.L_x_287:
[----:B------:R-:W-:Y:S05]  /*f2d0*/  BSYNC B1 ;  /* 0x0000000000017941 */ /* 0x000fea0003800000 */
.L_x_286:
[----:B0----5:R-:W-:Y:S01]  /*f2e0*/  HADD2.F32 R15, -RZ, R153.H0_H0 ;  /* 0x20000099ff0f7230 */ /* 0x021fe20000004100 */
[----:B------:R-:W-:Y:S01]  /*f2f0*/  ISETP.GT.AND P1, PT, R155, 0x88, PT ;  /* 0x000000889b00780c */ /* 0x000fe20003f24270 */
[----:B------:R-:W-:Y:S03]  /*f300*/  BSSY B1, `(.L_x_288) ;  /* 0x0000011000017945 */ /* 0x000fe60003800000 */
[----:B------:R-:W-:Y:S01]  /*f310*/  FMUL R10, R15, R16 ;  /* 0x000000100f0a7220 */ /* 0x000fe20000400000 */
[----:B------:R-:W-:Y:S01]  /*f320*/  IMAD.WIDE.U32 R14, R167, R14, R158 ;  /* 0x0000000ea70e7225 */ /* 0x000fe200078e009e */
[----:B------:R-:W-:-:S03]  /*f330*/  ISETP.GT.AND P3, PT, R0, RZ, P1 ;  /* 0x000000ff0000720c */ /* 0x000fc60000f64270 */
[----:B------:R-:W-:Y:S01]  /*f340*/  FFMA R10, R25, R2, R10 ;  /* 0x00000002190a7223 */ /* 0x000fe2000000000a */
[----:B------:R-:W-:Y:S02]  /*f350*/  IADD3 R156, P5, R156, R14, RZ ;  /* 0x0000000e9c9c7210 */ /* 0x000fe40007fbe0ff */
[----:B------:R-:W-:Y:S02]  /*f360*/  IADD3 R165, R165, R15, RZ ;  /* 0x0000000fa5a57210 */ /* 0x000fe40007ffe0ff */
[----:B------:R-:W-:Y:S02]  /*f370*/  F2FP.F16.F32.PACK_AB R10, RZ, R10 ;  /* 0x0000000aff0a723e */ /* 0x000fe400000000ff */
[----:B------:R-:W-:Y:S01]  /*f380*/  IADD3 R18, P4, R20, R14, RZ ;  /* 0x0000000e14127210 */ /* 0x000fe20007f9e0ff */
[--C-:B------:R-:W-:Y:S01]  /*f390*/  IMAD.X R22, R165, 0x1, R23.reuse, P5 ;  /* 0x00000001a5167824 */ /* 0x100fe200028e0617 */
[----:B------:R-:W-:Y:S02]  /*f3a0*/  PRMT R23, R10, 0x7610, R23 ;  /* 0x000076100a177816 */ /* 0x000fe40000000017 */
[----:B------:R-:W-:-:S02]  /*f3b0*/  LEA R14, P5, R156, R12, 0x1 ;  /* 0x0000000c9c0e7211 */ /* 0x000fc400078a08ff */
[----:B------:R-:W-:Y:S01]  /*f3c0*/  PRMT R10, R153, 0x7610, R10 ;  /* 0x00007610990a7816 */ /* 0x000fe2000000000a */
[----:B------:R0:W-:Y:S01]  /*f3d0*/  @P2 STG.E.U16 desc[UR36][R8.64+0x2], R23 ;  /* 0x0000021708002986 */ /* 0x0001e2000c101524 */
[----:B------:R-:W-:Y:S01]  /*f3e0*/  LEA.HI.X R15, R156, R13, R22, 0x1, P5 ;  /* 0x0000000d9c0f7211 */ /* 0x000fe200028f0c16 */
[----:B------:R-:W-:Y:S08]  /*f3f0*/  @!P3 BRA `(.L_x_289) ;  /* 0x000000000004b947 */ /* 0x000ff00003800000 */
[----:B------:R2:W5:Y:S02]  /*f400*/  LDG.E.LTC128B.U16 R10, desc[UR36][R14.64] ;  /* 0x000000240e0a7981 */ /* 0x000564000c1e1520 */
.L_x_289:
[----:B------:R-:W-:Y:S05]  /*f410*/  BSYNC B1 ;  /* 0x0000000000017941 */ /* 0x000fea0003800000 */
.L_x_288:
[----:B--2--5:R-:W-:Y:S01]  /*f420*/  HADD2.F32 R15, -RZ, R10.H0_H0 ;  /* 0x2000000aff0f7230 */ /* 0x024fe20000004100 */
[----:B------:R-:W-:Y:S01]  /*f430*/  ISETP.GT.AND P2, PT, R0, 0x1, P1 ;  /* 0x000000010000780c */ /* 0x000fe20000f44270 */
[----:B------:R-:W-:Y:S01]  /*f440*/  IMAD.X R19, R21, 0x1, R165, P4 ;  /* 0x0000000115137824 */ /* 0x000fe200020e06a5 */
[----:B------:R-:W-:Y:S01]  /*f450*/  IADD3 R14, P4, R8, R162, RZ ;  /* 0x000000a2080e7210 */ /* 0x000fe20007f9e0ff */
[----:B------:R-:W-:Y:S01]  /*f460*/  BSSY B1, `(.L_x_290) ;  /* 0x000000c000017945 */ /* 0x000fe20003800000 */
[----:B------:R-:W-:Y:S01]  /*f470*/  FMUL R15, R15, R16 ;  /* 0x000000100f0f7220 */ /* 0x000fe20000400000 */
[----:B------:R-:W-:-:S04]  /*f480*/  IMAD.WIDE.U32 R152, R152, UR42, R18 ;  /* 0x0000002a98987c25 */ /* 0x000fc8000f8e0012 */
[----:B------:R-:W-:Y:S01]  /*f490*/  FFMA R15, R26, R2, R15 ;  /* 0x000000021a0f7223 */ /* 0x000fe2000000000f */
[----:B------:R-:W-:Y:S02]  /*f4a0*/  IADD3 R160, R160, R153, RZ ;  /* 0x00000099a0a07210 */ /* 0x000fe40007ffe0ff */
[C---:B------:R-:W-:Y:S02]  /*f4b0*/  LEA R12, P5, R152.reuse, R12, 0x1 ;  /* 0x0000000c980c7211 */ /* 0x040fe400078a08ff */
[----:B------:R-:W-:Y:S01]  /*f4c0*/  F2FP.F16.F32.PACK_AB R18, RZ, R15 ;  /* 0x0000000fff12723e */ /* 0x000fe200000000ff */
[----:B------:R-:W-:Y:S01]  /*f4d0*/  IMAD.X R15, R9, 0x1, R161, P4 ;  /* 0x00000001090f7824 */ /* 0x000fe200020e06a1 */
[----:B------:R-:W-:-:S04]  /*f4e0*/  LEA.HI.X R13, R152, R13, R160, 0x1, P5 ;  /* 0x0000000d980d7211 */ /* 0x000fc800028f0ca0 */
[----:B------:R2:W-:Y:S01]  /*f4f0*/  @P3 STG.E.U16 desc[UR36][R14.64], R18 ;  /* 0x000000120e003986 */ /* 0x0005e2000c101524 */
[----:B------:R-:W-:Y:S05]  /*f500*/  @!P2 BRA `(.L_x_291) ;  /* 0x000000000004a947 */ /* 0x000fea0003800000 */
[----:B------:R3:W5:Y:S02]  /*f510*/  LDG.E.LTC128B.U16 R10, desc[UR36][R12.64+0x2] ;  /* 0x000002240c0a7981 */ /* 0x000764000c1e1520 */
.L_x_291:
[----:B------:R-:W-:Y:S05]  /*f520*/  BSYNC B1 ;  /* 0x0000000000017941 */ /* 0x000fea0003800000 */
.L_x_290:
[----:B-----5:R-:W-:Y:S01]  /*f530*/  HADD2.F32 R19, -RZ, R10.H0_H0 ;  /* 0x2000000aff137230 */ /* 0x020fe20000004100 */
[----:B------:R-:W-:Y:S01]  /*f540*/  ISETP.GT.AND P3, PT, R0, 0x8, P0 ;  /* 0x000000080000780c */ /* 0x000fe20000764270 */
[----:B------:R-:W-:Y:S03]  /*f550*/  BSSY B1, `(.L_x_292) ;  /* 0x0000007000017945 */ /* 0x000fe60003800000 */
[----:B--2---:R-:W-:-:S04]  /*f560*/  FMUL R18, R19, R16 ;  /* 0x0000001013127220 */ /* 0x004fc80000400000 */
[----:B------:R-:W-:-:S05]  /*f570*/  FFMA R18, R27, R2, R18 ;  /* 0x000000021b127223 */ /* 0x000fca0000000012 */
[----:B------:R-:W-:-:S05]  /*f580*/  F2FP.F16.F32.PACK_AB R18, RZ, R18 ;  /* 0x00000012ff12723e */ /* 0x000fca00000000ff */
[----:B------:R2:W-:Y:S01]  /*f590*/  @P2 STG.E.U16 desc[UR36][R14.64+0x2], R18 ;  /* 0x000002120e002986 */ /* 0x0005e2000c101524 */
[----:B------:R-:W-:Y:S05]  /*f5a0*/  @!P3 BRA `(.L_x_293) ;  /* 0x000000000004b947 */ /* 0x000fea0003800000 */
[----:B------:R4:W5:Y:S02]  /*f5b0*/  LDG.E.LTC128B.U16 R10, desc[UR36][R6.64+0x10] ;  /* 0x00001024060a7981 */ /* 0x000964000c1e1520 */
.L_x_293:
[----:B------:R-:W-:Y:S05]  /*f5c0*/  BSYNC B1 ;  /* 0x0000000000017941 */ /* 0x000fea0003800000 */
.L_x_292:
[----:B--2--5:R-:W-:Y:S01]  /*f5d0*/  HADD2.F32 R15, -RZ, R10.H0_H0 ;  /* 0x2000000aff0f7230 */ /* 0x024fe20000004100 */
[----:B------:R-:W-:Y:S01]  /*f5e0*/  ISETP.GT.AND P2, PT, R0, 0x9, P0 ;  /* 0x000000090000780c */ /* 0x000fe20000744270 */
[----:B------:R-:W-:Y:S03]  /*f5f0*/  BSSY B1, `(.L_x_294) ;  /* 0x0000007000017945 */ /* 0x000fe60003800000 */
[----:B------:R-:W-:-:S04]  /*f600*/  FMUL R15, R15, R16 ;  /* 0x000000100f0f7220 */ /* 0x000fc80000400000 */
[----:B------:R-:W-:-:S05]  /*f610*/  FFMA R15, R28, R2, R15 ;  /* 0x000000021c0f7223 */ /* 0x000fca000000000f */
[----:B------:R-:W-:-:S05]  /*f620*/  F2FP.F16.F32.PACK_AB R15, RZ, R15 ;  /* 0x0000000fff0f723e */ /* 0x000fca00000000ff */
[----:B------:R2:W-:Y:S01]  /*f630*/  @P3 STG.E.U16 desc[UR36][R8.64+0x10], R15 ;  /* 0x0000100f08003986 */ /* 0x0005e2000c101524 */
[----:B------:R-:W-:Y:S05]  /*f640*/  @!P2 BRA `(.L_x_295) ;  /* 0x000000000004a947 */ /* 0x000fea0003800000 */
[----:B------:R0:W5:Y:S02]  /*f650*/  LDG.E.LTC128B.U16 R10, desc[UR36][R6.64+0x12] ;  /* 0x00001224060a7981 */ /* 0x000164000c1e1520 */
.L_x_295:
[----:B------:R-:W-:Y:S05]  /*f660*/  BSYNC B1 ;  /* 0x0000000000017941 */ /* 0x000fea0003800000 */
.L_x_294:
        /* <DEDUP_REMOVED lines=9> */
.L_x_297:
[----:B------:R-:W-:Y:S05]  /*f700*/  BSYNC B1 ;  /* 0x0000000000017941 */ /* 0x000fea0003800000 */
.L_x_296:
[----:B-----5:R-:W-:Y:S01]  /*f710*/  HADD2.F32 R15, -RZ, R10.H0_H0 ;  /* 0x2000000aff0f7230 */ /* 0x020fe20000004100 */
[----:B--2---:R-:W-:Y:S01]  /*f720*/  IADD3 R14, P3, R162, R8, RZ ;  /* 0x00000008a20e7210 */ /* 0x004fe20007f7e0ff */
[----:B------:R-:W-:Y:S01]  /*f730*/  BSSY B1, `(.L_x_298) ;  /* 0x0000009000017945 */ /* 0x000fe20003800000 */
[----:B------:R-:W-:Y:S02]  /*f740*/  ISETP.GT.AND P2, PT, R0, 0x9, P1 ;  /* 0x000000090000780c */ /* 0x000fe40000f44270 */
[----:B------:R-:W-:-:S04]  /*f750*/  FMUL R15, R15, R16 ;  /* 0x000000100f0f7220 */ /* 0x000fc80000400000 */
[----:B------:R-:W-:-:S05]  /*f760*/  FFMA R15, R30, R2, R15 ;  /* 0x000000021e0f7223 */ /* 0x000fca000000000f */
[----:B------:R-:W-:Y:S01]  /*f770*/  F2FP.F16.F32.PACK_AB R18, RZ, R15 ;  /* 0x0000000fff12723e */ /* 0x000fe200000000ff */
[----:B------:R-:W-:-:S05]  /*f780*/  IMAD.X R15, R161, 0x1, R9, P3 ;  /* 0x00000001a10f7824 */ /* 0x000fca00018e0609 */
[----:B------:R2:W-:Y:S01]  /*f790*/  @P4 STG.E.U16 desc[UR36][R14.64+0x10], R18 ;  /* 0x000010120e004986 */ /* 0x0005e2000c101524 */
[----:B------:R-:W-:Y:S05]  /*f7a0*/  @!P2 BRA `(.L_x_299) ;  /* 0x000000000004a947 */ /* 0x000fea0003800000 */
[----:B------:R0:W5:Y:S02]  /*f7b0*/  LDG.E.LTC128B.U16 R10, desc[UR36][R12.64+0x12] ;  /* 0x000012240c0a7981 */ /* 0x000164000c1e1520 */
.L_x_299:
[----:B------:R-:W-:Y:S05]  /*f7c0*/  BSYNC B1 ;  /* 0x0000000000017941 */ /* 0x000fea0003800000 */
.L_x_298:
[----:B--2--5:R-:W-:Y:S01]  /*f7d0*/  HADD2.F32 R15, -RZ, R10.H0_H0 ;  /* 0x2000000aff0f7230 */ /* 0x024fe20000004100 */
[----:B------:R-:W-:Y:S01]  /*f7e0*/  IADD3 R4, P4, P5, R162, R4, R3 ;  /* 0x00000004a2047210 */ /* 0x000fe20007d9e003 */
[----:B------:R-:W-:Y:S01]  /*f7f0*/  BSSY B1, `(.L_x_300) ;  /* 0x0000009000017945 */ /* 0x000fe20003800000 */
[----:B------:R-:W-:Y:S02]  /*f800*/  ISETP.GT.AND P3, PT, R0, 0x10, P0 ;  /* 0x000000100000780c */ /* 0x000fe40000764270 */
[----:B------:R-:W-:Y:S01]  /*f810*/  FMUL R14, R15, R16 ;  /* 0x000000100f0e7220 */ /* 0x000fe20000400000 */
[----:B------:R-:W-:-:S03]  /*f820*/  IADD3.X R5, R161, R5, R11, P4, P5 ;  /* 0x00000005a1057210 */ /* 0x000fc600027ea40b */
[----:B------:R-:W-:-:S05]  /*f830*/  FFMA R14, R31, R2, R14 ;  /* 0x000000021f0e7223 */ /* 0x000fca000000000e */
[----:B------:R-:W-:-:S05]  /*f840*/  F2FP.F16.F32.PACK_AB R14, RZ, R14 ;  /* 0x0000000eff0e723e */ /* 0x000fca00000000ff */
[----:B------:R2:W-:Y:S01]  /*f850*/  @P2 STG.E.U16 desc[UR36][R4.64+0x12], R14 ;  /* 0x0000120e04002986 */ /* 0x0005e2000c101524 */
[----:B------:R-:W-:Y:S05]  /*f860*/  @!P3 BRA `(.L_x_301) ;  /* 0x000000000004b947 */ /* 0x000fea0003800000 */
[----:B------:R0:W5:Y:S02]  /*f870*/  LDG.E.LTC128B.U16 R10, desc[UR36][R6.64+0x20] ;  /* 0x00002024060a7981 */ /* 0x000164000c1e1520 */
.L_x_301:
[----:B------:R-:W-:Y:S05]  /*f880*/  BSYNC B1 ;  /* 0x0000000000017941 */ /* 0x000fea0003800000 */
.L_x_300:
[----:B-----5:R-:W-:Y:S01]  /*f890*/  HADD2.F32 R3, -RZ, R10.H0_H0 ;  /* 0x2000000aff037230 */ /* 0x020fe20000004100 */
        /* <DEDUP_REMOVED lines=8> */
.L_x_303:
[----:B------:R-:W-:Y:S05]  /*f920*/  BSYNC B1 ;  /* 0x0000000000017941 */ /* 0x000fea0003800000 */
.L_x_302:
[----:B0----5:R-:W-:Y:S01]  /*f930*/  HADD2.F32 R3, -RZ, R10.H0_H0 ;  /* 0x2000000aff037230 */ /* 0x021fe20000004100 */
        /* <DEDUP_REMOVED lines=8> */
.L_x_305:
[----:B------:R-:W-:Y:S05]  /*f9c0*/  BSYNC B1 ;  /* 0x0000000000017941 */ /* 0x000fea0003800000 */
.L_x_304:
        /* <DEDUP_REMOVED lines=9> */
.L_x_307:
[----:B------:R-:W-:Y:S05]  /*fa60*/  BSYNC B1 ;  /* 0x0000000000017941 */ /* 0x000fea0003800000 */
.L_x_306:
[----:B0----5:R-:W-:Y:S01]  /*fa70*/  HADD2.F32 R3, -RZ, R10.H0_H0 ;  /* 0x2000000aff037230 */ /* 0x021fe20000004100 */
        /* <DEDUP_REMOVED lines=8> */
.L_x_309:
[----:B------:R-:W-:Y:S05]  /*fb00*/  BSYNC B1 ;  /* 0x0000000000017941 */ /* 0x000fea0003800000 */
.L_x_308:
        /* <DEDUP_REMOVED lines=9> */
.L_x_311:
[----:B------:R-:W-:Y:S05]  /*fba0*/  BSYNC B1 ;  /* 0x0000000000017941 */ /* 0x000fea0003800000 */
.L_x_310:
        /* <DEDUP_REMOVED lines=9> */
.L_x_313:
[----:B------:R-:W-:Y:S05]  /*fc40*/  BSYNC B1 ;  /* 0x0000000000017941 */ /* 0x000fea0003800000 */
.L_x_312:
        /* <DEDUP_REMOVED lines=9> */
.L_x_315:
[----:B------:R-:W-:Y:S05]  /*fce0*/  BSYNC B1 ;  /* 0x0000000000017941 */ /* 0x000fea0003800000 */
.L_x_314:
        /* <DEDUP_REMOVED lines=9> */
.L_x_317:
[----:B------:R-:W-:Y:S05]  /*fd80*/  BSYNC B1 ;  /* 0x0000000000017941 */ /* 0x000fea0003800000 */
.L_x_316:
        /* <DEDUP_REMOVED lines=9> */
.L_x_319:
[----:B------:R-:W-:Y:S05]  /*fe20*/  BSYNC B1 ;  /* 0x0000000000017941 */ /* 0x000fea0003800000 */
.L_x_318:
        /* <DEDUP_REMOVED lines=9> */
.L_x_321:
[----:B------:R-:W-:Y:S05]  /*fec0*/  BSYNC B1 ;  /* 0x0000000000017941 */ /* 0x000fea0003800000 */
.L_x_320:
        /* <DEDUP_REMOVED lines=9> */
.L_x_323:
[----:B------:R-:W-:Y:S05]  /*ff60*/  BSYNC B1 ;  /* 0x0000000000017941 */ /* 0x000fea0003800000 */
.L_x_322:
        /* <DEDUP_REMOVED lines=9> */
.L_x_325:
[----:B------:R-:W-:Y:S05]  /*10000*/  BSYNC B1 ;  /* 0x0000000000017941 */ /* 0x000fea0003800000 */
.L_x_324:
        /* <DEDUP_REMOVED lines=9> */
.L_x_327:
[----:B------:R-:W-:Y:S05]  /*100a0*/  BSYNC B1 ;  /* 0x0000000000017941 */ /* 0x000fea0003800000 */
.L_x_326:
        /* <DEDUP_REMOVED lines=9> */
.L_x_329:
[----:B------:R-:W-:Y:S05]  /*10140*/  BSYNC B1 ;  /* 0x0000000000017941 */ /* 0x000fea0003800000 */
.L_x_328:
        /* <DEDUP_REMOVED lines=9> */
.L_x_331:
[----:B------:R-:W-:Y:S05]  /*101e0*/  BSYNC B1 ;  /* 0x0000000000017941 */ /* 0x000fea0003800000 */
.L_x_330:
        /* <DEDUP_REMOVED lines=9> */
.L_x_333:
[----:B------:R-:W-:Y:S05]  /*10280*/  BSYNC B1 ;  /* 0x0000000000017941 */ /* 0x000fea0003800000 */
.L_x_332:
        /* <DEDUP_REMOVED lines=9> */
.L_x_335:
[----:B------:R-:W-:Y:S05]  /*10320*/  BSYNC B1 ;  /* 0x0000000000017941 */ /* 0x000fea0003800000 */
.L_x_334:
        /* <DEDUP_REMOVED lines=9> */
.L_x_337:
[----:B------:R-:W-:Y:S05]  /*103c0*/  BSYNC B1 ;  /* 0x0000000000017941 */ /* 0x000fea0003800000 */
.L_x_336:
        /* <DEDUP_REMOVED lines=9> */
.L_x_339:
[----:B------:R-:W-:Y:S05]  /*10460*/  BSYNC B1 ;  /* 0x0000000000017941 */ /* 0x000fea0003800000 */
.L_x_338:
        /* <DEDUP_REMOVED lines=9> */
.L_x_341:
[----:B------:R-:W-:Y:S05]  /*10500*/  BSYNC B1 ;  /* 0x0000000000017941 */ /* 0x000fea0003800000 */
.L_x_340:
        /* <DEDUP_REMOVED lines=9> */
.L_x_343:
[----:B------:R-:W-:Y:S05]  /*105a0*/  BSYNC B1 ;  /* 0x0000000000017941 */ /* 0x000fea0003800000 */
.L_x_342:
        /* <DEDUP_REMOVED lines=9> */
.L_x_345:
[----:B------:R-:W-:Y:S05]  /*10640*/  BSYNC B1 ;  /* 0x0000000000017941 */ /* 0x000fea0003800000 */
.L_x_344:
        /* <DEDUP_REMOVED lines=9> */
.L_x_347:
[----:B------:R-:W-:Y:S05]  /*106e0*/  BSYNC B1 ;  /* 0x0000000000017941 */ /* 0x000fea0003800000 */
.L_x_346:
        /* <DEDUP_REMOVED lines=9> */
.L_x_349:
[----:B------:R-:W-:Y:S05]  /*10780*/  BSYNC B1 ;  /* 0x0000000000017941 */ /* 0x000fea0003800000 */
.L_x_348:
        /* <DEDUP_REMOVED lines=9> */
.L_x_351:
[----:B------:R-:W-:Y:S05]  /*10820*/  BSYNC B1 ;  /* 0x0000000000017941 */ /* 0x000fea0003800000 */
.L_x_350:
        /* <DEDUP_REMOVED lines=9> */
.L_x_353:
[----:B------:R-:W-:Y:S05]  /*108c0*/  BSYNC B1 ;  /* 0x0000000000017941 */ /* 0x000fea0003800000 */
.L_x_352:
        /* <DEDUP_REMOVED lines=9> */
.L_x_355:
[----:B------:R-:W-:Y:S05]  /*10960*/  BSYNC B1 ;  /* 0x0000000000017941 */ /* 0x000fea0003800000 */
.L_x_354:
        /* <DEDUP_REMOVED lines=9> */
.L_x_357:
[----:B------:R-:W-:Y:S05]  /*10a00*/  BSYNC B1 ;  /* 0x0000000000017941 */ /* 0x000fea0003800000 */
.L_x_356:
        /* <DEDUP_REMOVED lines=9> */
.L_x_359:
[----:B------:R-:W-:Y:S05]  /*10aa0*/  BSYNC B1 ;  /* 0x0000000000017941 */ /* 0x000fea0003800000 */
.L_x_358:
        /* <DEDUP_REMOVED lines=9> */
.L_x_361:
[----:B------:R-:W-:Y:S05]  /*10b40*/  BSYNC B1 ;  /* 0x0000000000017941 */ /* 0x000fea0003800000 */
.L_x_360:
        /* <DEDUP_REMOVED lines=9> */
.L_x_363:
[----:B------:R-:W-:Y:S05]  /*10be0*/  BSYNC B1 ;  /* 0x0000000000017941 */ /* 0x000fea0003800000 */
.L_x_362:
        /* <DEDUP_REMOVED lines=9> */
.L_x_365:
[----:B------:R-:W-:Y:S05]  /*10c80*/  BSYNC B1 ;  /* 0x0000000000017941 */ /* 0x000fea0003800000 */
.L_x_364:
        /* <DEDUP_REMOVED lines=9> */
.L_x_367:
[----:B------:R-:W-:Y:S05]  /*10d20*/  BSYNC B1 ;  /* 0x0000000000017941 */ /* 0x000fea0003800000 */
.L_x_366:
        /* <DEDUP_REMOVED lines=9> */
.L_x_369:
[----:B------:R-:W-:Y:S05]  /*10dc0*/  BSYNC B1 ;  /* 0x0000000000017941 */ /* 0x000fea0003800000 */
.L_x_368:
        /* <DEDUP_REMOVED lines=9> */
.L_x_371:
[----:B------:R-:W-:Y:S05]  /*10e60*/  BSYNC B1 ;  /* 0x0000000000017941 */ /* 0x000fea0003800000 */
.L_x_370:
        /* <DEDUP_REMOVED lines=9> */
.L_x_373:
[----:B------:R-:W-:Y:S05]  /*10f00*/  BSYNC B1 ;  /* 0x0000000000017941 */ /* 0x000fea0003800000 */
.L_x_372:
        /* <DEDUP_REMOVED lines=9> */
.L_x_375:
[----:B------:R-:W-:Y:S05]  /*10fa0*/  BSYNC B1 ;  /* 0x0000000000017941 */ /* 0x000fea0003800000 */
.L_x_374:
        /* <DEDUP_REMOVED lines=9> */
.L_x_377:
[----:B------:R-:W-:Y:S05]  /*11040*/  BSYNC B1 ;  /* 0x0000000000017941 */ /* 0x000fea0003800000 */
.L_x_376:
        /* <DEDUP_REMOVED lines=9> */
.L_x_379:
[----:B------:R-:W-:Y:S05]  /*110e0*/  BSYNC B1 ;  /* 0x0000000000017941 */ /* 0x000fea0003800000 */
.L_x_378:
        /* <DEDUP_REMOVED lines=9> */
.L_x_381:
[----:B------:R-:W-:Y:S05]  /*11180*/  BSYNC B1 ;  /* 0x0000000000017941 */ /* 0x000fea0003800000 */
.L_x_380:
        /* <DEDUP_REMOVED lines=9> */
.L_x_383:
[----:B------:R-:W-:Y:S05]  /*11220*/  BSYNC B1 ;  /* 0x0000000000017941 */ /* 0x000fea0003800000 */
.L_x_382:
        /* <DEDUP_REMOVED lines=9> */
.L_x_385:
[----:B------:R-:W-:Y:S05]  /*112c0*/  BSYNC B1 ;  /* 0x0000000000017941 */ /* 0x000fea0003800000 */
.L_x_384:
        /* <DEDUP_REMOVED lines=9> */
.L_x_387:
[----:B------:R-:W-:Y:S05]  /*11360*/  BSYNC B1 ;  /* 0x0000000000017941 */ /* 0x000fea0003800000 */
.L_x_386:
        /* <DEDUP_REMOVED lines=9> */
.L_x_389:
[----:B------:R-:W-:Y:S05]  /*11400*/  BSYNC B1 ;  /* 0x0000000000017941 */ /* 0x000fea0003800000 */
.L_x_388:
        /* <DEDUP_REMOVED lines=9> */
.L_x_391:
[----:B------:R-:W-:Y:S05]  /*114a0*/  BSYNC B1 ;  /* 0x0000000000017941 */ /* 0x000fea0003800000 */
.L_x_390:
        /* <DEDUP_REMOVED lines=9> */
.L_x_393:
[----:B------:R-:W-:Y:S05]  /*11540*/  BSYNC B1 ;  /* 0x0000000000017941 */ /* 0x000fea0003800000 */
.L_x_392:
        /* <DEDUP_REMOVED lines=9> */
.L_x_395:
[----:B------:R-:W-:Y:S05]  /*115e0*/  BSYNC B1 ;  /* 0x0000000000017941 */ /* 0x000fea0003800000 */
.L_x_394:
        /* <DEDUP_REMOVED lines=9> */
.L_x_397:
[----:B------:R-:W-:Y:S05]  /*11680*/  BSYNC B1 ;  /* 0x0000000000017941 */ /* 0x000fea0003800000 */
.L_x_396:
        /* <DEDUP_REMOVED lines=9> */
.L_x_399:
[----:B------:R-:W-:Y:S05]  /*11720*/  BSYNC B1 ;  /* 0x0000000000017941 */ /* 0x000fea0003800000 */
.L_x_398:
        /* <DEDUP_REMOVED lines=9> */
.L_x_401:
[----:B------:R-:W-:Y:S05]  /*117c0*/  BSYNC B1 ;  /* 0x0000000000017941 */ /* 0x000fea0003800000 */
.L_x_400:
        /* <DEDUP_REMOVED lines=9> */
.L_x_403:
[----:B------:R-:W-:Y:S05]  /*11860*/  BSYNC B1 ;  /* 0x0000000000017941 */ /* 0x000fea0003800000 */
.L_x_402:
        /* <DEDUP_REMOVED lines=9> */
.L_x_405:
[----:B------:R-:W-:Y:S05]  /*11900*/  BSYNC B1 ;  /* 0x0000000000017941 */ /* 0x000fea0003800000 */
.L_x_404:
        /* <DEDUP_REMOVED lines=9> */
.L_x_407:
[----:B------:R-:W-:Y:S05]  /*119a0*/  BSYNC B1 ;  /* 0x0000000000017941 */ /* 0x000fea0003800000 */
.L_x_406:
        /* <DEDUP_REMOVED lines=9> */
.L_x_409:
[----:B------:R-:W-:Y:S05]  /*11a40*/  BSYNC B1 ;  /* 0x0000000000017941 */ /* 0x000fea0003800000 */
.L_x_408:
        /* <DEDUP_REMOVED lines=9> */
.L_x_411:
[----:B------:R-:W-:Y:S05]  /*11ae0*/  BSYNC B1 ;  /* 0x0000000000017941 */ /* 0x000fea0003800000 */
.L_x_410:
        /* <DEDUP_REMOVED lines=9> */
.L_x_413:
[----:B------:R-:W-:Y:S05]  /*11b80*/  BSYNC B1 ;  /* 0x0000000000017941 */ /* 0x000fea0003800000 */
.L_x_412:
        /* <DEDUP_REMOVED lines=9> */
.L_x_415:
[----:B------:R-:W-:Y:S05]  /*11c20*/  BSYNC B1 ;  /* 0x0000000000017941 */ /* 0x000fea0003800000 */
.L_x_414:
        /* <DEDUP_REMOVED lines=9> */
.L_x_417:
[----:B------:R-:W-:Y:S05]  /*11cc0*/  BSYNC B1 ;  /* 0x0000000000017941 */ /* 0x000fea0003800000 */
.L_x_416:
        /* <DEDUP_REMOVED lines=9> */
.L_x_419:
[----:B------:R-:W-:Y:S05]  /*11d60*/  BSYNC B1 ;  /* 0x0000000000017941 */ /* 0x000fea0003800000 */
.L_x_418:
        /* <DEDUP_REMOVED lines=9> */
.L_x_421:
[----:B------:R-:W-:Y:S05]  /*11e00*/  BSYNC B1 ;  /* 0x0000000000017941 */ /* 0x000fea0003800000 */
.L_x_420:
        /* <DEDUP_REMOVED lines=9> */
.L_x_423:
[----:B------:R-:W-:Y:S05]  /*11ea0*/  BSYNC B1 ;  /* 0x0000000000017941 */ /* 0x000fea0003800000 */
.L_x_422:
        /* <DEDUP_REMOVED lines=9> */
.L_x_425:
[----:B------:R-:W-:Y:S05]  /*11f40*/  BSYNC B1 ;  /* 0x0000000000017941 */ /* 0x000fea0003800000 */
.L_x_424:
        /* <DEDUP_REMOVED lines=9> */
.L_x_427:
[----:B------:R-:W-:Y:S05]  /*11fe0*/  BSYNC B1 ;  /* 0x0000000000017941 */ /* 0x000fea0003800000 */
.L_x_426:
        /* <DEDUP_REMOVED lines=9> */
.L_x_429:
[----:B------:R-:W-:Y:S05]  /*12080*/  BSYNC B1 ;  /* 0x0000000000017941 */ /* 0x000fea0003800000 */
.L_x_428:
        /* <DEDUP_REMOVED lines=9> */
.L_x_431:
[----:B------:R-:W-:Y:S05]  /*12120*/  BSYNC B1 ;  /* 0x0000000000017941 */ /* 0x000fea0003800000 */
.L_x_430:
        /* <DEDUP_REMOVED lines=9> */
.L_x_433:
[----:B------:R-:W-:Y:S05]  /*121c0*/  BSYNC B1 ;  /* 0x0000000000017941 */ /* 0x000fea0003800000 */
.L_x_432:
        /* <DEDUP_REMOVED lines=9> */
.L_x_435:
[----:B------:R-:W-:Y:S05]  /*12260*/  BSYNC B1 ;  /* 0x0000000000017941 */ /* 0x000fea0003800000 */
.L_x_434:
        /* <DEDUP_REMOVED lines=9> */
.L_x_437:
[----:B------:R-:W-:Y:S05]  /*12300*/  BSYNC B1 ;  /* 0x0000000000017941 */ /* 0x000fea0003800000 */
.L_x_436:
        /* <DEDUP_REMOVED lines=9> */
.L_x_439:
[----:B------:R-:W-:Y:S05]  /*123a0*/  BSYNC B1 ;  /* 0x0000000000017941 */ /* 0x000fea0003800000 */
.L_x_438:
        /* <DEDUP_REMOVED lines=9> */
.L_x_441:
[----:B------:R-:W-:Y:S05]  /*12440*/  BSYNC B1 ;  /* 0x0000000000017941 */ /* 0x000fea0003800000 */
.L_x_440:
        /* <DEDUP_REMOVED lines=9> */
.L_x_443:
[----:B------:R-:W-:Y:S05]  /*124e0*/  BSYNC B1 ;  /* 0x0000000000017941 */ /* 0x000fea0003800000 */
.L_x_442:
        /* <DEDUP_REMOVED lines=9> */
.L_x_445:
[----:B------:R-:W-:Y:S05]  /*12580*/  BSYNC B1 ;  /* 0x0000000000017941 */ /* 0x000fea0003800000 */
.L_x_444:
        /* <DEDUP_REMOVED lines=9> */
.L_x_447:
[----:B------:R-:W-:Y:S05]  /*12620*/  BSYNC B1 ;  /* 0x0000000000017941 */ /* 0x000fea0003800000 */
.L_x_446:
        /* <DEDUP_REMOVED lines=9> */
.L_x_449:
[----:B------:R-:W-:Y:S05]  /*126c0*/  BSYNC B1 ;  /* 0x0000000000017941 */ /* 0x000fea0003800000 */
.L_x_448:
        /* <DEDUP_REMOVED lines=9> */
.L_x_451:
[----:B------:R-:W-:Y:S05]  /*12760*/  BSYNC B1 ;  /* 0x0000000000017941 */ /* 0x000fea0003800000 */
.L_x_450:
        /* <DEDUP_REMOVED lines=9> */
.L_x_453:
[----:B------:R-:W-:Y:S05]  /*12800*/  BSYNC B1 ;  /* 0x0000000000017941 */ /* 0x000fea0003800000 */
.L_x_452:
        /* <DEDUP_REMOVED lines=9> */
.L_x_455:
[----:B------:R-:W-:Y:S05]  /*128a0*/  BSYNC B1 ;  /* 0x0000000000017941 */ /* 0x000fea0003800000 */
.L_x_454:
        /* <DEDUP_REMOVED lines=9> */
.L_x_457:
[----:B------:R-:W-:Y:S05]  /*12940*/  BSYNC B1 ;  /* 0x0000000000017941 */ /* 0x000fea0003800000 */
.L_x_456:
        /* <DEDUP_REMOVED lines=9> */
.L_x_459:
[----:B------:R-:W-:Y:S05]  /*129e0*/  BSYNC B1 ;  /* 0x0000000000017941 */ /* 0x000fea0003800000 */
.L_x_458:
        /* <DEDUP_REMOVED lines=9> */
.L_x_461:
[----:B------:R-:W-:Y:S05]  /*12a80*/  BSYNC B1 ;  /* 0x0000000000017941 */ /* 0x000fea0003800000 */
.L_x_460:
        /* <DEDUP_REMOVED lines=9> */
.L_x_463:
[----:B------:R-:W-:Y:S05]  /*12b20*/  BSYNC B1 ;  /* 0x0000000000017941 */ /* 0x000fea0003800000 */
.L_x_462:
        /* <DEDUP_REMOVED lines=9> */
.L_x_465:
[----:B------:R-:W-:Y:S05]  /*12bc0*/  BSYNC B1 ;  /* 0x0000000000017941 */ /* 0x000fea0003800000 */
.L_x_464:
        /* <DEDUP_REMOVED lines=9> */
.L_x_467:
[----:B------:R-:W-:Y:S05]  /*12c60*/  BSYNC B1 ;  /* 0x0000000000017941 */ /* 0x000fea0003800000 */
.L_x_466:
        /* <DEDUP_REMOVED lines=9> */
.L_x_469:
[----:B------:R-:W-:Y:S05]  /*12d00*/  BSYNC B1 ;  /* 0x0000000000017941 */ /* 0x000fea0003800000 */
.L_x_468:
        /* <DEDUP_REMOVED lines=9> */
.L_x_471:
[----:B------:R-:W-:Y:S05]  /*12da0*/  BSYNC B1 ;  /* 0x0000000000017941 */ /* 0x000fea0003800000 */
.L_x_470:
        /* <DEDUP_REMOVED lines=9> */
.L_x_473:
[----:B------:R-:W-:Y:S05]  /*12e40*/  BSYNC B1 ;  /* 0x0000000000017941 */ /* 0x000fea0003800000 */
.L_x_472:
        /* <DEDUP_REMOVED lines=9> */
.L_x_475:
[----:B------:R-:W-:Y:S05]  /*12ee0*/  BSYNC B1 ;  /* 0x0000000000017941 */ /* 0x000fea0003800000 */
.L_x_474:
        /* <DEDUP_REMOVED lines=9> */
.L_x_477:
[----:B------:R-:W-:Y:S05]  /*12f80*/  BSYNC B1 ;  /* 0x0000000000017941 */ /* 0x000fea0003800000 */
.L_x_476:
        /* <DEDUP_REMOVED lines=9> */
.L_x_479:
[----:B------:R-:W-:Y:S05]  /*13020*/  BSYNC B1 ;  /* 0x0000000000017941 */ /* 0x000fea0003800000 */
.L_x_478:
        /* <DEDUP_REMOVED lines=9> */
.L_x_481:
[----:B------:R-:W-:Y:S05]  /*130c0*/  BSYNC B1 ;  /* 0x0000000000017941 */ /* 0x000fea0003800000 */
.L_x_480:
        /* <DEDUP_REMOVED lines=9> */
.L_x_483:
[----:B------:R-:W-:Y:S05]  /*13160*/  BSYNC B1 ;  /* 0x0000000000017941 */ /* 0x000fea0003800000 */
.L_x_482:
        /* <DEDUP_REMOVED lines=9> */
.L_x_485:
[----:B------:R-:W-:Y:S05]  /*13200*/  BSYNC B1 ;  /* 0x0000000000017941 */ /* 0x000fea0003800000 */
.L_x_484:
        /* <DEDUP_REMOVED lines=9> */
.L_x_487:
[----:B------:R-:W-:Y:S05]  /*132a0*/  BSYNC B1 ;  /* 0x0000000000017941 */ /* 0x000fea0003800000 */
.L_x_486:
        /* <DEDUP_REMOVED lines=9> */
.L_x_489:
[----:B------:R-:W-:Y:S05]  /*13340*/  BSYNC B1 ;  /* 0x0000000000017941 */ /* 0x000fea0003800000 */
.L_x_488:
        /* <DEDUP_REMOVED lines=9> */
.L_x_491:
[----:B------:R-:W-:Y:S05]  /*133e0*/  BSYNC B1 ;  /* 0x0000000000017941 */ /* 0x000fea0003800000 */
.L_x_490:
        /* <DEDUP_REMOVED lines=9> */
.L_x_493:
[----:B------:R-:W-:Y:S05]  /*13480*/  BSYNC B1 ;  /* 0x0000000000017941 */ /* 0x000fea0003800000 */
.L_x_492:
        /* <DEDUP_REMOVED lines=9> */
.L_x_495:
[----:B------:R-:W-:Y:S05]  /*13520*/  BSYNC B1 ;  /* 0x0000000000017941 */ /* 0x000fea0003800000 */
.L_x_494:
        /* <DEDUP_REMOVED lines=9> */
.L_x_497:
[----:B------:R-:W-:Y:S05]  /*135c0*/  BSYNC B1 ;  /* 0x0000000000017941 */ /* 0x000fea0003800000 */
.L_x_496:
        /* <DEDUP_REMOVED lines=9> */
.L_x_499:
[----:B------:R-:W-:Y:S05]  /*13660*/  BSYNC B1 ;  /* 0x0000000000017941 */ /* 0x000fea0003800000 */
.L_x_498:
        /* <DEDUP_REMOVED lines=9> */
.L_x_501:
[----:B------:R-:W-:Y:S05]  /*13700*/  BSYNC B1 ;  /* 0x0000000000017941 */ /* 0x000fea0003800000 */
.L_x_500:
        /* <DEDUP_REMOVED lines=9> */
.L_x_503:
[----:B------:R-:W-:Y:S05]  /*137a0*/  BSYNC B1 ;  /* 0x0000000000017941 */ /* 0x000fea0003800000 */
.L_x_502:
        /* <DEDUP_REMOVED lines=9> */
.L_x_505:
[----:B------:R-:W-:Y:S05]  /*13840*/  BSYNC B1 ;  /* 0x0000000000017941 */ /* 0x000fea0003800000 */
.L_x_504:
        /* <DEDUP_REMOVED lines=9> */
.L_x_507:
[----:B------:R-:W-:Y:S05]  /*138e0*/  BSYNC B1 ;  /* 0x0000000000017941 */ /* 0x000fea0003800000 */
.L_x_506:
        /* <DEDUP_REMOVED lines=9> */
.L_x_509:
[----:B------:R-:W-:Y:S05]  /*13980*/  BSYNC B1 ;  /* 0x0000000000017941 */ /* 0x000fea0003800000 */
.L_x_508:
        /* <DEDUP_REMOVED lines=9> */
.L_x_511:
[----:B------:R-:W-:Y:S05]  /*13a20*/  BSYNC B1 ;  /* 0x0000000000017941 */ /* 0x000fea0003800000 */
.L_x_510:
        /* <DEDUP_REMOVED lines=9> */
.L_x_513:
[----:B------:R-:W-:Y:S05]  /*13ac0*/  BSYNC B1 ;  /* 0x0000000000017941 */ /* 0x000fea0003800000 */
.L_x_512:
        /* <DEDUP_REMOVED lines=9> */
.L_x_515:
[----:B------:R-:W-:Y:S05]  /*13b60*/  BSYNC B1 ;  /* 0x0000000000017941 */ /* 0x000fea0003800000 */
.L_x_514:
        /* <DEDUP_REMOVED lines=9> */
.L_x_517:
[----:B------:R-:W-:Y:S05]  /*13c00*/  BSYNC B1 ;  /* 0x0000000000017941 */ /* 0x000fea0003800000 */
.L_x_516:
        /* <DEDUP_REMOVED lines=9> */
.L_x_519:
[----:B------:R-:W-:Y:S05]  /*13ca0*/  BSYNC B1 ;  /* 0x0000000000017941 */ /* 0x000fea0003800000 */
.L_x_518:
        /* <DEDUP_REMOVED lines=9> */
.L_x_521:
[----:B------:R-:W-:Y:S05]  /*13d40*/  BSYNC B1 ;  /* 0x0000000000017941 */ /* 0x000fea0003800000 */
.L_x_520:
        /* <DEDUP_REMOVED lines=9> */
.L_x_523:
[----:B------:R-:W-:Y:S05]  /*13de0*/  BSYNC B1 ;  /* 0x0000000000017941 */ /* 0x000fea0003800000 */
.L_x_522:
        /* <DEDUP_REMOVED lines=9> */
.L_x_525:
[----:B------:R-:W-:Y:S05]  /*13e80*/  BSYNC B1 ;  /* 0x0000000000017941 */ /* 0x000fea0003800000 */
.L_x_524:
        /* <DEDUP_REMOVED lines=9> */
.L_x_527:
[----:B------:R-:W-:Y:S05]  /*13f20*/  BSYNC B1 ;  /* 0x0000000000017941 */ /* 0x000fea0003800000 */
.L_x_526:
        /* <DEDUP_REMOVED lines=9> */
.L_x_529:
[----:B------:R-:W-:Y:S05]  /*13fc0*/  BSYNC B1 ;  /* 0x0000000000017941 */ /* 0x000fea0003800000 */
.L_x_528:
        /* <DEDUP_REMOVED lines=9> */
.L_x_531:
[----:B------:R-:W-:Y:S05]  /*14060*/  BSYNC B1 ;  /* 0x0000000000017941 */ /* 0x000fea0003800000 */
.L_x_530:
        /* <DEDUP_REMOVED lines=9> */
.L_x_533:
[----:B------:R-:W-:Y:S05]  /*14100*/  BSYNC B1 ;  /* 0x0000000000017941 */ /* 0x000fea0003800000 */
.L_x_532:
        /* <DEDUP_REMOVED lines=9> */
.L_x_535:
[----:B------:R-:W-:Y:S05]  /*141a0*/  BSYNC B1 ;  /* 0x0000000000017941 */ /* 0x000fea0003800000 */
.L_x_534:
[----:B0----5:R-:W-:Y:S01]  /*141b0*/  HADD2.F32 R3, -RZ, R10.H0_H0 ;  /* 0x2000000aff037230 */ /* 0x021fe20000004100 */
[----:B------:R-:W-:Y:S01]  /*141c0*/  ISETP.GT.AND P2, PT, R0, 0xf8, P1 ;  /* 0x000000f80000780c */ /* 0x000fe20000f44270 */
[----:B------:R-:W-:Y:S03]  /*141d0*/  BSSY B1, `(.L_x_536) ;  /* 0x0000007000017945 */ /* 0x000fe60003800000 */
[----:B-1--4-:R-:W-:-:S04]  /*141e0*/  FMUL R6, R3, R16 ;  /* 0x0000001003067220 */ /* 0x012fc80000400000 */
[----:B------:R-:W-:-:S05]  /*141f0*/  FFMA R6, R149, R2, R6 ;  /* 0x0000000295067223 */ /* 0x000fca0000000006 */
[----:B------:R-:W-:-:S05]  /*14200*/  F2FP.F16.F32.PACK_AB R6, RZ, R6 ;  /* 0x00000006ff06723e */ /* 0x000fca00000000ff */
[----:B------:R0:W-:Y:S01]  /*14210*/  @P0 STG.E.U16 desc[UR36][R8.64+0x1f2], R6 ;  /* 0x0001f20608000986 */ /* 0x0001e2000c101524 */
[----:B------:R-:W-:Y:S05]  /*14220*/  @!P2 BRA `(.L_x_537) ;  /* 0x000000000004a947 */ /* 0x000fea0003800000 */
[----:B------:R1:W5:Y:S02]  /*14230*/  LDG.E.LTC128B.U16 R10, desc[UR36][R12.64+0x1f0] ;  /* 0x0001f0240c0a7981 */ /* 0x000364000c1e1520 */
.L_x_537:
[----:B------:R-:W-:Y:S05]  /*14240*/  BSYNC B1 ;  /* 0x0000000000017941 */ /* 0x000fea0003800000 */
.L_x_536:
        /* <DEDUP_REMOVED lines=9> */
.L_x_539:
[----:B------:R-:W-:Y:S05]  /*142e0*/  BSYNC B1 ;  /* 0x0000000000017941 */ /* 0x000fea0003800000 */
.L_x_538:
[----:B------:R-:W-:Y:S05]  /*142f0*/  @!P1 BRA `(.L_x_540) ;  /* 0x0000005400b49947 */ /* 0x000fea0003800000 */
[----:B----45:R-:W-:-:S05]  /*14300*/  HADD2.F32 R3, -RZ, R10.H0_H0 ;  /* 0x2000000aff037230 */ /* 0x030fca0000004100 */
[----:B------:R-:W-:-:S04]  /*14310*/  FMUL R0, R3, R16 ;  /* 0x0000001003007220 */ /* 0x000fc80000400000 */
[----:B------:R-:W-:-:S05]  /*14320*/  FFMA R0, R151, R2, R0 ;  /* 0x0000000297007223 */ /* 0x000fca0000000000 */
[----:B------:R-:W-:-:S05]  /*14330*/  F2FP.F16.F32.PACK_AB R0, RZ, R0 ;  /* 0x00000000ff00723e */ /* 0x000fca00000000ff */
[----:B------:R4:W-:Y:S01]  /*14340*/  STG.E.U16 desc[UR36][R4.64+0x1f2], R0 ;  /* 0x0001f20004007986 */ /* 0x0009e2000c101524 */
[----:B------:R-:W-:Y:S05]  /*14350*/  BRA `(.L_x_540) ;  /* 0x00000054009c7947 */ /* 0x000fea0003800000 */
.L_x_33:
[----:B------:R-:W2:Y:S01]  /*14360*/  LDL.LU R3, [R1] ;  /* 0x0000000001037983 */ /* 0x000ea20000300800 */
[----:B------:R-:W-:-:S03]  /*14370*/  ULDC.64 UR6, c[0x0][0x5c0] ;  /* 0x0001700000067ab9 */ /* 0x000fc60000000a00 */
[----:B------:R-:W3:Y:S04]  /*14380*/  LDL.LU R9, [R1+0x5c] ;  /* 0x00005c0001097983 */ /* 0x000ee80000300800 */
[----:B------:R-:W4:Y:S04]  /*14390*/  LDL.LU R12, [R1+0xb8] ;  /* 0x0000b800010c7983 */ /* 0x000f280000300800 */
[----:B------:R-:W5:Y:S04]  /*143a0*/  LDL.LU R227, [R1+0xc0] ;  /* 0x0000c00001e37983 */ /* 0x000f680000300800 */
        /* <DEDUP_REMOVED lines=67> */
[----:B------:R-:W5:Y:S01]  /*147e0*/  LDL.LU R158, [R1+0x1d0] ;  /* 0x0001d000019e7983 */ /* 0x000f620000300800 */
[----:B------:R-:W-:-:S03]  /*147f0*/  LEA R4, P0, R6, UR6, 0x1 ;  /* 0x0000000606047c11 */ /* 0x000fc6000f8008ff */
[----:B------:R-:W5:Y:S04]  /*14800*/  LDL.LU R157, [R1+0x1d4] ;  /* 0x0001d400019d7983 */ /* 0x000f680000300800 */
[----:B------:R-:W5:Y:S04]  /*14810*/  LDL.LU R156, [R1+0x1d8] ;  /* 0x0001d800019c7983 */ /* 0x000f680000300800 */
[----:B------:R-:W5:Y:S01]  /*14820*/  LDL.LU R153, [R1+0x1dc] ;  /* 0x0001dc0001997983 */ /* 0x000f620000300800 */
[----:B--2---:R-:W-:-:S03]  /*14830*/  FMUL R3, R3, R2 ;  /* 0x0000000203037220 */ /* 0x004fc60000400000 */
[----:B------:R-:W2:Y:S01]  /*14840*/  LDL.LU R152, [R1+0x1e0] ;  /* 0x0001e00001987983 */ /* 0x000ea20000300800 */
[----:B------:R-:W-:-:S03]  /*14850*/  LEA.HI.X R5, R6, UR7, R10, 0x1, P0 ;  /* 0x0000000706057c11 */ /* 0x000fc600080f0c0a */
[----:B------:R-:W2:Y:S01]  /*14860*/  LDL.LU R23, [R1+0x1e4] ;  /* 0x0001e40001177983 */ /* 0x000ea20000300800 */
[----:B------:R-:W-:-:S03]  /*14870*/  F2FP.F16.F32.PACK_AB R3, RZ, R3 ;  /* 0x00000003ff03723e */ /* 0x000fc600000000ff */
[----:B------:R-:W2:Y:S04]  /*14880*/  LDL.LU R22, [R1+0x1e8] ;  /* 0x0001e80001167983 */ /* 0x000ea80000300800 */
[----:B------:R-:W2:Y:S04]  /*14890*/  LDL.LU R21, [R1+0x1ec] ;  /* 0x0001ec0001157983 */ /* 0x000ea80000300800 */
[----:B------:R-:W2:Y:S04]  /*148a0*/  LDL.LU R20, [R1+0x1f0] ;  /* 0x0001f00001147983 */ /* 0x000ea80000300800 */
[----:B------:R-:W2:Y:S04]  /*148b0*/  LDL.LU R19, [R1+0x1f4] ;  /* 0x0001f40001137983 */ /* 0x000ea80000300800 */
[----:B------:R-:W2:Y:S04]  /*148c0*/  LDL.LU R18, [R1+0x1f8] ;  /* 0x0001f80001127983 */ /* 0x000ea80000300800 */
[----:B------:R-:W2:Y:S04]  /*148d0*/  LDL.LU R15, [R1+0x1fc] ;  /* 0x0001fc00010f7983 */ /* 0x000ea80000300800 */
[----:B------:R-:W3:Y:S04]  /*148e0*/  LDL.LU R7, [R1+0x8] ;  /* 0x0000080001077983 */ /* 0x000ee80000300800 */
[----:B------:R-:W4:Y:S04]  /*148f0*/  LDL.LU R6, [R1+0xc] ;  /* 0x00000c0001067983 */ /* 0x000f280000300800 */
[----:B------:R0:W-:Y:S04]  /*14900*/  @P1 STG.E.U16 desc[UR36][R4.64], R3 ;  /* 0x0000000304001986 */ /* 0x0001e8000c101524 */
[----:B0-----:R-:W5:Y:S01]  /*14910*/  LDL.LU R3, [R1+0x4] ;  /* 0x0000040001037983 */ /* 0x001f620000300800 */
[----:B------:R-:W-:Y:S01]  /*14920*/  ISETP.GT.AND P0, PT, R0, 0x1, P3 ;  /* 0x000000010000780c */ /* 0x000fe20001f04270 */
[----:B------:R-:W-:Y:S01]  /*14930*/  USHF.L.U32 UR7, UR4, 0x4, URZ ;  /* 0x0000000404077899 */ /* 0x000fe2000800063f */
[----:B------:R-:W-:Y:S01]  /*14940*/  ISETP.GT.AND P2, PT, R155, 0x8, PT ;  /* 0x000000089b00780c */ /* 0x000fe20003f44270 */
[----:B------:R-:W-:Y:S01]  /*14950*/  USHF.L.U64.HI UR6, UR4, 0x4, UR5 ;  /* 0x0000000404067899 */ /* 0x000fe20008010205 */
[----:B---3--:R-:W-:-:S05]  /*14960*/  FMUL R7, R7, R2 ;  /* 0x0000000207077220 */ /* 0x008fca0000400000 */
[----:B------:R-:W-:-:S04]  /*14970*/  F2FP.F16.F32.PACK_AB R7, RZ, R7 ;  /* 0x00000007ff07723e */ /* 0x000fc800000000ff */
[----:B------:R-:W-:Y:S01]  /*14980*/  PRMT R8, R7, 0x7610, R8 ;  /* 0x0000761007087816 */ /* 0x000fe20000000008 */
[----:B-----5:R-:W-:-:S05]  /*14990*/  FMUL R3, R3, R2 ;  /* 0x0000000203037220 */ /* 0x020fca0000400000 */
[----:B------:R-:W-:-:S05]  /*149a0*/  F2FP.F16.F32.PACK_AB R3, RZ, R3 ;  /* 0x00000003ff03723e */ /* 0x000fca00000000ff */
[----:B------:R4:W-:Y:S01]  /*149b0*/  @P0 STG.E.U16 desc[UR36][R4.64+0x2], R3 ;  /* 0x0000020304000986 */ /* 0x0009e2000c101524 */
[----:B------:R-:W-:Y:S01]  /*149c0*/  ISETP.GT.AND P0, PT, R0, RZ, P2 ;  /* 0x000000ff0000720c */ /* 0x000fe20001704270 */
[----:B----4-:R-:W-:Y:S01]  /*149d0*/  FMUL R3, R6, R2 ;  /* 0x0000000206037220 */ /* 0x010fe20000400000 */
[----:B------:R-:W-:-:S04]  /*149e0*/  IADD3 R6, P1, R4, UR7, RZ ;  /* 0x0000000704067c10 */ /* 0x000fc8000ff3e0ff */
[----:B------:R-:W-:Y:S02]  /*149f0*/  IADD3.X R7, R5, UR6, RZ, P1, !PT ;  /* 0x0000000605077c10 */ /* 0x000fe40008ffe4ff */
[----:B------:R-:W-:-:S05]  /*14a00*/  F2FP.F16.F32.PACK_AB R3, RZ, R3 ;  /* 0x00000003ff03723e */ /* 0x000fca00000000ff */
[----:B------:R0:W-:Y:S01]  /*14a10*/  @P0 STG.E.U16 desc[UR36][R6.64], R8 ;  /* 0x0000000806000986 */ /* 0x0001e2000c101524 */
[----:B------:R-:W-:-:S03]  /*14a20*/  ISETP.GT.AND P0, PT, R0, 0x1, P2 ;  /* 0x000000010000780c */ /* 0x000fc60001704270 */
[----:B0-----:R-:W3:Y:S10]  /*14a30*/  LDL.LU R8, [R1+0x54] ;  /* 0x0000540001087983 */ /* 0x001ef40000300800 */
[----:B------:R0:W-:Y:S04]  /*14a40*/  @P0 STG.E.U16 desc[UR36][R6.64+0x2], R3 ;  /* 0x0000020306000986 */ /* 0x0001e8000c101524 */
[----:B0-----:R-:W4:Y:S01]  /*14a50*/  LDL.LU R3, [R1+0x10] ;  /* 0x0000100001037983 */ /* 0x001f220000300800 */
[----:B------:R-:W-:Y:S01]  /*14a60*/  ISETP.GT.AND P0, PT, R0, 0x8, P3 ;  /* 0x000000080000780c */ /* 0x000fe20001f04270 */
[----:B----4-:R-:W-:-:S05]  /*14a70*/  FMUL R3, R3, R2 ;  /* 0x0000000203037220 */ /* 0x010fca0000400000 */
[----:B------:R-:W-:-:S07]  /*14a80*/  F2FP.F16.F32.PACK_AB R3, RZ, R3 ;  /* 0x00000003ff03723e */ /* 0x000fce00000000ff */
        /* <DEDUP_REMOVED lines=78> */
[----:B---3--:R-:W-:-:S05]  /*14f70*/  FMUL R8, R8, R2 ;  /* 0x0000000208087220 */ /* 0x008fca0000400000 */
[----:B------:R-:W-:-:S04]  /*14f80*/  F2FP.F16.F32.PACK_AB R8, RZ, R8 ;  /* 0x00000008ff08723e */ /* 0x000fc800000000ff */
[----:B------:R-:W-:Y:S01]  /*14f90*/  PRMT R10, R8, 0x7610, R10 ;  /* 0x00007610080a7816 */ /* 0x000fe2000000000a */
[----:B----4-:R-:W-:-:S05]  /*14fa0*/  FMUL R3, R3, R2 ;  /* 0x0000000203037220 */ /* 0x010fca0000400000 */
[----:B------:R-:W-:-:S05]  /*14fb0*/  F2FP.F16.F32.PACK_AB R3, RZ, R3 ;  /* 0x00000003ff03723e */ /* 0x000fca00000000ff */
[----:B------:R0:W-:Y:S04]  /*14fc0*/  @P0 STG.E.U16 desc[UR36][R4.64+0x50], R3 ;  /* 0x0000500304000986 */ /* 0x0001e8000c101524 */
[----:B0-----:R-:W3:Y:S01]  /*14fd0*/  LDL.LU R3, [R1+0x58] ;  /* 0x0000580001037983 */ /* 0x001ee20000300800 */
[C---:B------:R-:W-:Y:S01]  /*14fe0*/  ISETP.GT.AND P5, PT, R0.reuse, 0x29, P3 ;  /* 0x000000290000780c */ /* 0x040fe20001fa4270 */
[----:B------:R-:W-:Y:S01]  /*14ff0*/  FMUL R9, R9, R2 ;  /* 0x0000000209097220 */ /* 0x000fe20000400000 */
[C---:B------:R-:W-:Y:S01]  /*15000*/  ISETP.GT.AND P0, PT, R0.reuse, 0x28, P2 ;  /* 0x000000280000780c */ /* 0x040fe20001704270 */
[----:B------:R-:W4:Y:S01]  /*15010*/  LDL.LU R8, [R1+0x60] ;  /* 0x0000600001087983 */ /* 0x000f220000300800 */
[C---:B------:R-:W-:Y:S02]  /*15020*/  ISETP.GT.AND P4, PT, R0.reuse, 0x29, P2 ;  /* 0x000000290000780c */ /* 0x040fe40001784270 */
[----:B------:R-:W-:-:S02]  /*15030*/  ISETP.GT.AND P1, PT, R0, 0x30, P3 ;  /* 0x000000300000780c */ /* 0x000fc40001f24270 */
[----:B------:R-:W-:Y:S01]  /*15040*/  F2FP.F16.F32.PACK_AB R9, RZ, R9 ;  /* 0x00000009ff09723e */ /* 0x000fe200000000ff */
[-C--:B---3--:R-:W-:Y:S01]  /*15050*/  FMUL R3, R3, R2.reuse ;  /* 0x0000000203037220 */ /* 0x088fe20000400000 */
[----:B----4-:R-:W-:-:S04]  /*15060*/  FMUL R8, R8, R2 ;  /* 0x0000000208087220 */ /* 0x010fc80000400000 */
[----:B------:R-:W-:-:S04]  /*15070*/  F2FP.F16.F32.PACK_AB R3, RZ, R3 ;  /* 0x00000003ff03723e */ /* 0x000fc800000000ff */
[----:B------:R-:W-:Y:S02]  /*15080*/  PRMT R11, R3, 0x7610, R11 ;  /* 0x00007610030b7816 */ /* 0x000fe4000000000b */
[----:B------:R-:W-:Y:S02]  /*15090*/  F2FP.F16.F32.PACK_AB R3, RZ, R8 ;  /* 0x00000008ff03723e */ /* 0x000fe400000000ff */
[----:B------:R-:W3:Y:S04]  /*150a0*/  LDL.LU R8, [R1+0x64] ;  /* 0x0000640001087983 */ /* 0x000ee80000300800 */
[----:B------:R0:W-:Y:S04]  /*150b0*/  @P5 STG.E.U16 desc[UR36][R4.64+0x52], R10 ;  /* 0x0000520a04005986 */ /* 0x0001e8000c101524 */
[----:B------:R-:W-:Y:S04]  /*150c0*/  @P0 STG.E.U16 desc[UR36][R6.64+0x50], R11 ;  /* 0x0000500b06000986 */ /* 0x000fe8000c101524 */
[----:B------:R1:W-:Y:S01]  /*150d0*/  @P4 STG.E.U16 desc[UR36][R6.64+0x52], R9 ;  /* 0x0000520906004986 */ /* 0x0003e2000c101524 */
[----:B0-----:R-:W-:-:S03]  /*150e0*/  PRMT R10, R3, 0x7610, R10 ;  /* 0x00007610030a7816 */ /* 0x001fc6000000000a */
[----:B------:R-:W4:Y:S04]  /*150f0*/  LDL.LU R3, [R1+0x68] ;  /* 0x0000680001037983 */ /* 0x000f280000300800 */
[----:B------:R0:W-:Y:S04]  /*15100*/  @P1 STG.E.U16 desc[UR36][R4.64+0x60], R10 ;  /* 0x0000600a04001986 */ /* 0x0001e8000c101524 */
[----:B-1----:R-:W5:Y:S01]  /*15110*/  LDL.LU R9, [R1+0x6c] ;  /* 0x00006c0001097983 */ /* 0x002f620000300800 */
[----:B---3--:R-:W-:-:S05]  /*15120*/  FMUL R8, R8, R2 ;  /* 0x0000000208087220 */ /* 0x008fca0000400000 */
[----:B------:R-:W-:-:S04]  /*15130*/  F2FP.F16.F32.PACK_AB R8, RZ, R8 ;  /* 0x00000008ff08723e */ /* 0x000fc800000000ff */
[----:B0-----:R-:W-:Y:S02]  /*15140*/  PRMT R10, R8, 0x7610, R10 ;  /* 0x00007610080a7816 */ /* 0x001fe4000000000a */
[----:B------:R-:W3:Y:S01]  /*15150*/  LDL.LU R8, [R1+0x70] ;  /* 0x0000700001087983 */ /* 0x000ee20000300800 */
[----:B----4-:R-:W-:-:S05]  /*15160*/  FMUL R3, R3, R2 ;  /* 0x0000000203037220 */ /* 0x010fca0000400000 */
[----:B------:R-:W-:-:S04]  /*15170*/  F2FP.F16.F32.PACK_AB R3, RZ, R3 ;  /* 0x00000003ff03723e */ /* 0x000fc800000000ff */
[----:B------:R-:W-:Y:S01]  /*15180*/  PRMT R11, R3, 0x7610, R11 ;  /* 0x00007610030b7816 */ /* 0x000fe2000000000b */
[----:B---3--:R-:W-:-:S05]  /*15190*/  FMUL R8, R8, R2 ;  /* 0x0000000208087220 */ /* 0x008fca0000400000 */
[----:B------:R-:W-:Y:S02]  /*151a0*/  F2FP.F16.F32.PACK_AB R3, RZ, R8 ;  /* 0x00000008ff03723e */ /* 0x000fe400000000ff */
[----:B------:R-:W3:Y:S01]  /*151b0*/  LDL.LU R8, [R1+0x74] ;  /* 0x0000740001087983 */ /* 0x000ee20000300800 */
[C---:B------:R-:W-:Y:S02]  /*151c0*/  ISETP.GT.AND P0, PT, R0.reuse, 0x31, P3 ;  /* 0x000000310000780c */ /* 0x040fe40001f04270 */
[C---:B------:R-:W-:Y:S02]  /*151d0*/  ISETP.GT.AND P4, PT, R0.reuse, 0x30, P2 ;  /* 0x000000300000780c */ /* 0x040fe40001784270 */
[C---:B------:R-:W-:Y:S02]  /*151e0*/  ISETP.GT.AND P5, PT, R0.reuse, 0x31, P2 ;  /* 0x000000310000780c */ /* 0x040fe400017a4270 */
[----:B------:R-:W-:Y:S01]  /*151f0*/  ISETP.GT.AND P1, PT, R0, 0x38, P3 ;  /* 0x000000380000780c */ /* 0x000fe20001f24270 */
[----:B-----5:R-:W-:-:S05]  /*15200*/  FMUL R9, R9, R2 ;  /* 0x0000000209097220 */ /* 0x020fca0000400000 */
[----:B------:R-:W-:Y:S01]  /*15210*/  F2FP.F16.F32.PACK_AB R9, RZ, R9 ;  /* 0x00000009ff09723e */ /* 0x000fe200000000ff */
        /* <DEDUP_REMOVED lines=57> */
[C---:B------:R-:W-:Y:S02]  /*155b0*/  ISETP.GT.AND P0, PT, R0.reuse, 0x49, P3 ;  /* 0x000000490000780c */ /* 0x040fe40001f04270 */
[----:B------:R-:W-:Y:S01]  /*155c0*/  ISETP.GT.AND P4, PT, R0, 0x48, P2 ;  /* 0x000000480000780c */ /* 0x000fe20001784270 */
[----:B----4-:R-:W-:-:S05]  /*155d0*/  FMUL R3, R3, R2 ;  /* 0x0000000203037220 */ /* 0x010fca0000400000 */
[----:B------:R-:W-:-:S04]  /*155e0*/  F2FP.F16.F32.PACK_AB R3, RZ, R3 ;  /* 0x00000003ff03723e */ /* 0x000fc800000000ff */
[----:B------:R-:W-:Y:S01]  /*155f0*/  PRMT R11, R3, 0x7610, R11 ;  /* 0x00007610030b7816 */ /* 0x000fe2000000000b */
[----:B------:R0:W-:Y:S04]  /*15600*/  @P0 STG.E.U16 desc[UR36][R4.64+0x92], R10 ;  /* 0x0000920a04000986 */ /* 0x0001e8000c101524 */
[----:B------:R1:W-:Y:S01]  /*15610*/  @P4 STG.E.U16 desc[UR36][R6.64+0x90], R11 ;  /* 0x0000900b06004986 */ /* 0x0003e2000c101524 */
[----:B---3--:R-:W-:-:S05]  /*15620*/  FMUL R8, R8, R2 ;  /* 0x0000000208087220 */ /* 0x008fca0000400000 */
[----:B------:R-:W-:Y:S02]  /*15630*/  F2FP.F16.F32.PACK_AB R3, RZ, R8 ;  /* 0x00000008ff03723e */ /* 0x000fe400000000ff */
[----:B------:R-:W3:Y:S02]  /*15640*/  LDL.LU R8, [R1+0xa8] ;  /* 0x0000a80001087983 */ /* 0x000ee40000300800 */
[----:B0-----:R-:W-:Y:S02]  /*15650*/  PRMT R10, R3, 0x7610, R10 ;  /* 0x00007610030a7816 */ /* 0x001fe4000000000a */
[----:B-1----:R-:W4:Y:S04]  /*15660*/  LDL.LU R11, [R1+0xb4] ;  /* 0x0000b400010b7983 */ /* 0x002f280000300800 */
[----:B------:R-:W2:Y:S01]  /*15670*/  LDL.LU R3, [R1+0xa4] ;  /* 0x0000a40001037983 */ /* 0x000ea20000300800 */
[----:B------:R-:W-:-:S02]  /*15680*/  ISETP.GT.AND P5, PT, R0, 0x49, P2 ;  /* 0x000000490000780c */ /* 0x000fc400017a4270 */
[C---:B------:R-:W-:Y:S01]  /*15690*/  ISETP.GT.AND P1, PT, R0.reuse, 0x50, P3 ;  /* 0x000000500000780c */ /* 0x040fe20001f24270 */
[----:B-----5:R-:W-:Y:S01]  /*156a0*/  FMUL R9, R9, R2 ;  /* 0x0000000209097220 */ /* 0x020fe20000400000 */
[----:B------:R-:W-:-:S04]  /*156b0*/  ISETP.GT.AND P0, PT, R0, 0x51, P3 ;  /* 0x000000510000780c */ /* 0x000fc80001f04270 */
[----:B------:R-:W-:-:S05]  /*156c0*/  F2FP.F16.F32.PACK_AB R9, RZ, R9 ;  /* 0x00000009ff09723e */ /* 0x000fca00000000ff */
[----:B------:R0:W-:Y:S04]  /*156d0*/  @P5 STG.E.U16 desc[UR36][R6.64+0x92], R9 ;  /* 0x0000920906005986 */ /* 0x0001e8000c101524 */
[----:B------:R1:W-:Y:S04]  /*156e0*/  @P1 STG.E.U16 desc[UR36][R4.64+0xa0], R10 ;  /* 0x0000a00a04001986 */ /* 0x0003e8000c101524 */
[----:B0-----:R-:W5:Y:S01]  /*156f0*/  LDL.LU R9, [R1+0xac] ;  /* 0x0000ac0001097983 */ /* 0x001f620000300800 */
[-C--:B---3--:R-:W-:Y:S01]  /*15700*/  FMUL R8, R8, R2.reuse ;  /* 0x0000000208087220 */ /* 0x088fe20000400000 */
[----:B--2---:R-:W-:-:S05]  /*15710*/  FMUL R3, R3, R2 ;  /* 0x0000000203037220 */ /* 0x004fca0000400000 */
[----:B-1----:R-:W-:Y:S02]  /*15720*/  F2FP.F16.F32.PACK_AB R10, RZ, R3 ;  /* 0x00000003ff0a723e */ /* 0x002fe400000000ff */
[----:B------:R-:W-:Y:S02]  /*15730*/  F2FP.F16.F32.PACK_AB R3, RZ, R8 ;  /* 0x00000008ff03723e */ /* 0x000fe400000000ff */
[----:B------:R-:W-:Y:S02]  /*15740*/  PRMT R8, R10, 0x7610, R8 ;  /* 0x000076100a087816 */ /* 0x000fe40000000008 */
[----:B------:R-:W2:Y:S04]  /*15750*/  LDL.LU R10, [R1+0xb0] ;  /* 0x0000b000010a7983 */ /* 0x000ea80000300800 */
[----:B------:R0:W-:Y:S04]  /*15760*/  @P0 STG.E.U16 desc[UR36][R4.64+0xa2], R8 ;  /* 0x0000a20804000986 */ /* 0x0001e8000c101524 */
[----:B0-----:R-:W3:Y:S01]  /*15770*/  LDL.LU R8, [R1+0xbc] ;  /* 0x0000bc0001087983 */ /* 0x001ee20000300800 */
[----:B------:R-:W-:-:S02]  /*15780*/  ISETP.GT.AND P4, PT, R0, 0x50, P2 ;  /* 0x000000500000780c */ /* 0x000fc40001784270 */
[C---:B------:R-:W-:Y:S01]  /*15790*/  ISETP.GT.AND P5, PT, R0.reuse, 0x51, P2 ;  /* 0x000000510000780c */ /* 0x040fe200017a4270 */
[-C--:B-----5:R-:W-:Y:S01]  /*157a0*/  FMUL R9, R9, R2.reuse ;  /* 0x0000000209097220 */ /* 0x0a0fe20000400000 */
[C---:B------:R-:W-:Y:S01]  /*157b0*/  ISETP.GT.AND P1, PT, R0.reuse, 0x58, P3 ;  /* 0x000000580000780c */ /* 0x040fe20001f24270 */
[-C--:B----4-:R-:W-:Y:S01]  /*157c0*/  FMUL R11, R11, R2.reuse ;  /* 0x000000020b0b7220 */ /* 0x090fe20000400000 */
[----:B------:R-:W-:Y:S02]  /*157d0*/  ISETP.GT.AND P0, PT, R0, 0x59, P3 ;  /* 0x000000590000780c */ /* 0x000fe40001f04270 */
[----:B------:R-:W-:Y:S01]  /*157e0*/  F2FP.F16.F32.PACK_AB R9, RZ, R9 ;  /* 0x00000009ff09723e */ /* 0x000fe200000000ff */
[----:B------:R-:W-:-:S04]  /*157f0*/  FMUL R12, R12, R2 ;  /* 0x000000020c0c7220 */ /* 0x000fc80000400000 */
[----:B------:R0:W-:Y:S01]  /*15800*/  @P4 STG.E.U16 desc[UR36][R6.64+0xa0], R3 ;  /* 0x0000a00306004986 */ /* 0x0001e2000c101524 */
[C---:B------:R-:W-:Y:S02]  /*15810*/  ISETP.GT.AND P4, PT, R0.reuse, 0x58, P2 ;  /* 0x000000580000780c */ /* 0x040fe40001784270 */
[----:B------:R-:W-:Y:S01]  /*15820*/  F2FP.F16.F32.PACK_AB R11, RZ, R11 ;  /* 0x0000000bff0b723e */ /* 0x000fe200000000ff */
[----:B------:R1:W-:Y:S01]  /*15830*/  @P5 STG.E.U16 desc[UR36][R6.64+0xa2], R9 ;  /* 0x0000a20906005986 */ /* 0x0003e2000c101524 */
[----:B------:R-:W-:Y:S02]  /*15840*/  ISETP.GT.AND P5, PT, R0, 0x59, P2 ;  /* 0x000000590000780c */ /* 0x000fe400017a4270 */
[----:B0-----:R-:W-:Y:S02]  /*15850*/  F2FP.F16.F32.PACK_AB R3, RZ, R12 ;  /* 0x0000000cff03723e */ /* 0x001fe400000000ff */
[----:B-1----:R-:W-:Y:S01]  /*15860*/  PRMT R9, R11, 0x7610, R9 ;  /* 0x000076100b097816 */ /* 0x002fe20000000009 */
[----:B------:R-:W-:-:S05]  /*15870*/  FMUL R11, R227, R2 ;  /* 0x00000002e30b7220 */ /* 0x000fca0000400000 */
[----:B------:R-:W-:Y:S01]  /*15880*/  F2FP.F16.F32.PACK_AB R11, RZ, R11 ;  /* 0x0000000bff0b723e */ /* 0x000fe200000000ff */
[----:B------:R-:W-:-:S05]  /*15890*/  FMUL R12, R225, R2 ;  /* 0x00000002e10c7220 */ /* 0x000fca0000400000 */
[----:B------:R-:W-:Y:S01]  /*158a0*/  F2FP.F16.F32.PACK_AB R12, RZ, R12 ;  /* 0x0000000cff0c723e */ /* 0x000fe200000000ff */
[----:B--2---:R-:W-:-:S05]  /*158b0*/  FMUL R10, R10, R2 ;  /* 0x000000020a0a7220 */ /* 0x004fca0000400000 */
[----:B------:R-:W-:Y:S01]  /*158c0*/  F2FP.F16.F32.PACK_AB R10, RZ, R10 ;  /* 0x0000000aff0a723e */ /* 0x000fe200000000ff */
[----:B---3--:R-:W-:-:S04]  /*158d0*/  FMUL R8, R8, R2 ;  /* 0x0000000208087220 */ /* 0x008fc80000400000 */
[----:B------:R0:W-:Y:S01]  /*158e0*/  @P1 STG.E.U16 desc[UR36][R4.64+0xb0], R10 ;  /* 0x0000b00a04001986 */ /* 0x0001e2000c101524 */
[----:B------:R-:W-:-:S03]  /*158f0*/  F2FP.F16.F32.PACK_AB R8, RZ, R8 ;  /* 0x00000008ff08723e */ /* 0x000fc600000000ff */
[----:B------:R-:W-:Y:S01]  /*15900*/  @P0 STG.E.U16 desc[UR36][R4.64+0xb2], R9 ;  /* 0x0000b20904000986 */ /* 0x000fe2000c101524 */
[----:B------:R-:W-:-:S03]  /*15910*/  ISETP.GT.AND P1, PT, R0, 0x60, P3 ;  /* 0x000000600000780c */ /* 0x000fc60001f24270 */
[----:B------:R1:W-:Y:S01]  /*15920*/  @P4 STG.E.U16 desc[UR36][R6.64+0xb0], R3 ;  /* 0x0000b00306004986 */ /* 0x0003e2000c101524 */
[----:B0-----:R-:W-:Y:S02]  /*15930*/  PRMT R10, R8, 0x7610, R10 ;  /* 0x00007610080a7816 */ /* 0x001fe4000000000a */
[C---:B------:R-:W-:Y:S02]  /*15940*/  ISETP.GT.AND P0, PT, R0.reuse, 0x61, P3 ;  /* 0x000000610000780c */ /* 0x040fe40001f04270 */
[----:B------:R-:W-:Y:S01]  /*15950*/  ISETP.GT.AND P4, PT, R0, 0x60, P2 ;  /* 0x000000600000780c */ /* 0x000fe20001784270 */
[----:B------:R0:W-:Y:S01]  /*15960*/  @P5 STG.E.U16 desc[UR36][R6.64+0xb2], R10 ;  /* 0x0000b20a06005986 */ /* 0x0001e2000c101524 */
[-C--:B-1----:R-:W-:Y:S01]  /*15970*/  FMUL R3, R223, R2.reuse ;  /* 0x00000002df037220 */ /* 0x082fe20000400000 */
[-C--:B------:R-:W-:Y:S01]  /*15980*/  FMUL R9, R224, R2.reuse ;  /* 0x00000002e0097220 */ /* 0x080fe20000400000 */
[----:B------:R-:W-:Y:S01]  /*15990*/  PRMT R8, R11, 0x7610, R8 ;  /* 0x000076100b087816 */ /* 0x000fe20000000008 */
[----:B------:R-:W-:Y:S01]  /*159a0*/  FMUL R11, R226, R2 ;  /* 0x00000002e20b7220 */ /* 0x000fe20000400000 */
[----:B------:R-:W-:-:S02]  /*159b0*/  ISETP.GT.AND P5, PT, R0, 0x61, P2 ;  /* 0x000000610000780c */ /* 0x000fc400017a4270 */
[----:B------:R-:W-:Y:S02]  /*159c0*/  F2FP.F16.F32.PACK_AB R3, RZ, R3 ;  /* 0x00000003ff03723e */ /* 0x000fe400000000ff */
[----:B------:R-:W-:Y:S02]  /*159d0*/  F2FP.F16.F32.PACK_AB R9, RZ, R9 ;  /* 0x00000009ff09723e */ /* 0x000fe400000000ff */
[----:B------:R-:W-:Y:S01]  /*159e0*/  PRMT R13, R3, 0x7610, R13 ;  /* 0x00007610030d7816 */ /* 0x000fe2000000000d */
[----:B------:R-:W-:Y:S01]  /*159f0*/  FMUL R3, R222, R2 ;  /* 0x00000002de037220 */ /* 0x000fe20000400000 */
[----:B------:R-:W-:Y:S01]  /*15a00*/  F2FP.F16.F32.PACK_AB R11, RZ, R11 ;  /* 0x0000000bff0b723e */ /* 0x000fe200000000ff */
[----:B------:R-:W-:Y:S01]  /*15a10*/  @P1 STG.E.U16 desc[UR36][R4.64+0xc0], R8 ;  /* 0x0000c00804001986 */ /* 0x000fe2000c101524 */
[----:B0-----:R-:W-:Y:S02]  /*15a20*/  PRMT R10, R9, 0x7610, R10 ;  /* 0x00007610090a7816 */ /* 0x001fe4000000000a */
[----:B------:R-:W-:Y:S01]  /*15a30*/  ISETP.GT.AND P1, PT, R0, 0x68, P3 ;  /* 0x000000680000780c */ /* 0x000fe20001f24270 */
[----:B------:R-:W-:Y:S01]  /*15a40*/  @P0 STG.E.U16 desc[UR36][R4.64+0xc2], R11 ;  /* 0x0000c20b04000986 */ /* 0x000fe2000c101524 */
[----:B------:R-:W-:-:S03]  /*15a50*/  F2FP.F16.F32.PACK_AB R3, RZ, R3 ;  /* 0x00000003ff03723e */ /* 0x000fc600000000ff */
[----:B------:R-:W-:Y:S04]  /*15a60*/  @P4 STG.E.U16 desc[UR36][R6.64+0xc0], R12 ;  /* 0x0000c00c06004986 */ /* 0x000fe8000c101524 */
[----:B------:R0:W-:Y:S01]  /*15a70*/  @P5 STG.E.U16 desc[UR36][R6.64+0xc2], R10 ;  /* 0x0000c20a06005986 */ /* 0x0001e2000c101524 */
[----:B------:R-:W-:Y:S02]  /*15a80*/  ISETP.GT.AND P0, PT, R0, 0x69, P3 ;  /* 0x000000690000780c */ /* 0x000fe40001f04270 */
[----:B0-----:R-:W-:Y:S01]  /*15a90*/  PRMT R10, R3, 0x7610, R10 ;  /* 0x00007610030a7816 */ /* 0x001fe2000000000a */
[-C--:B------:R-:W-:Y:S01]  /*15aa0*/  FMUL R3, R219, R2.reuse ;  /* 0x00000002db037220 */ /* 0x080fe20000400000 */
[----:B------:R0:W-:Y:S04]  /*15ab0*/  @P1 STG.E.U16 desc[UR36][R4.64+0xd0], R13 ;  /* 0x0000d00d04001986 */ /* 0x0001e8000c101524 */
[----:B------:R-:W-:Y:S01]  /*15ac0*/  F2FP.F16.F32.PACK_AB R3, RZ, R3 ;  /* 0x00000003ff03723e */ /* 0x000fe200000000ff */
[-C--:B------:R-:W-:Y:S01]  /*15ad0*/  FMUL R8, R221, R2.reuse ;  /* 0x00000002dd087220 */ /* 0x080fe20000400000 */
[----:B------:R-:W-:Y:S01]  /*15ae0*/  FMUL R9, R220, R2 ;  /* 0x00000002dc097220 */ /* 0x000fe20000400000 */
[----:B------:R-:W-:-:S02]  /*15af0*/  ISETP.GT.AND P4, PT, R0, 0x68, P2 ;  /* 0x000000680000780c */ /* 0x000fc40001784270 */
[----:B0-----:R-:W-:Y:S01]  /*15b00*/  PRMT R13, R3, 0x7610, R13 ;  /* 0x00007610030d7816 */ /* 0x001fe2000000000d */
[----:B------:R-:W-:Y:S01]  /*15b10*/  FMUL R3, R218, R2 ;  /* 0x00000002da037220 */ /* 0x000fe20000400000 */
[C---:B------:R-:W-:Y:S02]  /*15b20*/  ISETP.GT.AND P5, PT, R0.reuse, 0x69, P2 ;  /* 0x000000690000780c */ /* 0x040fe400017a4270 */
[----:B------:R-:W-:Y:S02]  /*15b30*/  ISETP.GT.AND P1, PT, R0, 0x70, P3 ;  /* 0x000000700000780c */ /* 0x000fe40001f24270 */
[----:B------:R-:W-:Y:S01]  /*15b40*/  F2FP.F16.F32.PACK_AB R3, RZ, R3 ;  /* 0x00000003ff03723e */ /* 0x000fe200000000ff */
[----:B------:R0:W-:Y:S01]  /*15b50*/  @P0 STG.E.U16 desc[UR36][R4.64+0xd2], R10 ;  /* 0x0000d20a04000986 */ /* 0x0001e2000c101524 */
[----:B------:R-:W-:Y:S02]  /*15b60*/  F2FP.F16.F32.PACK_AB R8, RZ, R8 ;  /* 0x00000008ff08723e */ /* 0x000fe400000000ff */
[----:B------:R-:W-:-:S02]  /*15b70*/  F2FP.F16.F32.PACK_AB R9, RZ, R9 ;  /* 0x00000009ff09723e */ /* 0x000fc400000000ff */
[----:B------:R-:W-:Y:S02]  /*15b80*/  PRMT R11, R8, 0x7610, R11 ;  /* 0x00007610080b7816 */ /* 0x000fe4000000000b */
[----:B------:R-:W-:Y:S02]  /*15b90*/  PRMT R12, R9, 0x7610, R12 ;  /* 0x00007610090c7816 */ /* 0x000fe4000000000c */
[----:B0-----:R-:W-:Y:S01]  /*15ba0*/  PRMT R10, R3, 0x7610, R10 ;  /* 0x00007610030a7816 */ /* 0x001fe2000000000a */
[-C--:B------:R-:W-:Y:S01]  /*15bb0*/  FMUL R3, R215, R2.reuse ;  /* 0x00000002d7037220 */ /* 0x080fe20000400000 */
[----:B------:R-:W-:Y:S01]  /*15bc0*/  ISETP.GT.AND P0, PT, R0, 0x71, P3 ;  /* 0x000000710000780c */ /* 0x000fe20001f04270 */
[----:B------:R-:W-:Y:S03]  /*15bd0*/  @P4 STG.E.U16 desc[UR36][R6.64+0xd0], R11 ;  /* 0x0000d00b06004986 */ /* 0x000fe6000c101524 */
[----:B------:R-:W-:Y:S01]  /*15be0*/  F2FP.F16.F32.PACK_AB R3, RZ, R3 ;  /* 0x00000003ff03723e */ /* 0x000fe200000000ff */
[----:B------:R-:W-:Y:S04]  /*15bf0*/  @P5 STG.E.U16 desc[UR36][R6.64+0xd2], R12 ;  /* 0x0000d20c06005986 */ /* 0x000fe8000c101524 */
[----:B------:R0:W-:Y:S01]  /*15c00*/  @P1 STG.E.U16 desc[UR36][R4.64+0xe0], R13 ;  /* 0x0000e00d04001986 */ /* 0x0001e2000c101524 */
[-C--:B------:R-:W-:Y:S01]  /*15c10*/  FMUL R8, R217, R2.reuse ;  /* 0x00000002d9087220 */ /* 0x080fe20000400000 */
[----:B------:R-:W-:Y:S01]  /*15c20*/  FMUL R9, R216, R2 ;  /* 0x00000002d8097220 */ /* 0x000fe20000400000 */
[----:B------:R-:W-:-:S02]  /*15c30*/  ISETP.GT.AND P4, PT, R0, 0x70, P2 ;  /* 0x000000700000780c */ /* 0x000fc40001784270 */
[----:B------:R-:W-:Y:S02]  /*15c40*/  ISETP.GT.AND P5, PT, R0, 0x71, P2 ;  /* 0x000000710000780c */ /* 0x000fe400017a4270 */
[----:B0-----:R-:W-:Y:S01]  /*15c50*/  PRMT R13, R3, 0x7610, R13 ;  /* 0x00007610030d7816 */ /* 0x001fe2000000000d */
[----:B------:R-:W-:Y:S01]  /*15c60*/  FMUL R3, R214, R2 ;  /* 0x00000002d6037220 */ /* 0x000fe20000400000 */
[----:B------:R-:W-:Y:S01]  /*15c70*/  ISETP.GT.AND P1, PT, R0, 0x78, P3 ;  /* 0x000000780000780c */ /* 0x000fe20001f24270 */
[----:B------:R0:W-:Y:S01]  /*15c80*/  @P0 STG.E.U16 desc[UR36][R4.64+0xe2], R10 ;  /* 0x0000e20a04000986 */ /* 0x0001e2000c101524 */
[----:B------:R-:W-:Y:S02]  /*15c90*/  F2FP.F16.F32.PACK_AB R8, RZ, R8 ;  /* 0x00000008ff08723e */ /* 0x000fe400000000ff */
        /* <DEDUP_REMOVED lines=249> */
[----:B------:R-:W-:Y:S01]  /*16c30*/  @P5 STG.E.U16 desc[UR36][R6.64+0x1a2], R12 ;  /* 0x0001a20c06005986 */ /* 0x000fe2000c101524 */
[-C--:B------:R-:W-:Y:S01]  /*16c40*/  FMUL R8, R165, R2.reuse ;  /* 0x00000002a5087220 */ /* 0x080fe20000400000 */
[----:B------:R-:W-:Y:S01]  /*16c50*/  FMUL R9, R164, R2 ;  /* 0x00000002a4097220 */ /* 0x000fe20000400000 */
[C---:B------:R-:W-:Y:S01]  /*16c60*/  ISETP.GT.AND P4, PT, R0.reuse, 0xd8, P2 ;  /* 0x000000d80000780c */ /* 0x040fe20001784270 */
[----:B------:R0:W-:Y:S01]  /*16c70*/  @P1 STG.E.U16 desc[UR36][R4.64+0x1b0], R13 ;  /* 0x0001b00d04001986 */ /* 0x0001e2000c101524 */
[----:B------:R-:W-:-:S02]  /*16c80*/  ISETP.GT.AND P5, PT, R0, 0xd9, P2 ;  /* 0x000000d90000780c */ /* 0x000fc400017a4270 */
[----:B------:R-:W-:Y:S02]  /*16c90*/  ISETP.GT.AND P1, PT, R0, 0xe0, P3 ;  /* 0x000000e00000780c */ /* 0x000fe40001f24270 */
[----:B------:R-:W-:Y:S02]  /*16ca0*/  F2FP.F16.F32.PACK_AB R8, RZ, R8 ;  /* 0x00000008ff08723e */ /* 0x000fe400000000ff */
[----:B------:R-:W-:Y:S02]  /*16cb0*/  F2FP.F16.F32.PACK_AB R9, RZ, R9 ;  /* 0x00000009ff09723e */ /* 0x000fe400000000ff */
[----:B0-----:R-:W-:Y:S01]  /*16cc0*/  PRMT R13, R3, 0x7610, R13 ;  /* 0x00007610030d7816 */ /* 0x001fe2000000000d */
[----:B------:R-:W-:Y:S01]  /*16cd0*/  FMUL R3, R161, R2 ;  /* 0x00000002a1037220 */ /* 0x000fe20000400000 */
[----:B------:R-:W-:Y:S01]  /*16ce0*/  PRMT R11, R8, 0x7610, R11 ;  /* 0x00007610080b7816 */ /* 0x000fe2000000000b */
[----:B------:R0:W-:Y:S03]  /*16cf0*/  @P0 STG.E.U16 desc[UR36][R4.64+0x1b2], R10 ;  /* 0x0001b20a04000986 */ /* 0x0001e6000c101524 */
[----:B------:R-:W-:-:S02]  /*16d00*/  F2FP.F16.F32.PACK_AB R3, RZ, R3 ;  /* 0x00000003ff03723e */ /* 0x000fc400000000ff */
[----:B------:R-:W-:Y:S01]  /*16d10*/  PRMT R12, R9, 0x7610, R12 ;  /* 0x00007610090c7816 */ /* 0x000fe2000000000c */
[----:B------:R-:W-:Y:S01]  /*16d20*/  @P4 STG.E.U16 desc[UR36][R6.64+0x1b0], R11 ;  /* 0x0001b00b06004986 */ /* 0x000fe2000c101524 */
[-C--:B------:R-:W-:Y:S01]  /*16d30*/  FMUL R8, R160, R2.reuse ;  /* 0x00000002a0087220 */ /* 0x080fe20000400000 */
[----:B------:R-:W-:Y:S02]  /*16d40*/  ISETP.GT.AND P0, PT, R0, 0xe1, P3 ;  /* 0x000000e10000780c */ /* 0x000fe40001f04270 */
[----:B0-----:R-:W-:Y:S01]  /*16d50*/  PRMT R10, R3, 0x7610, R10 ;  /* 0x00007610030a7816 */ /* 0x001fe2000000000a */
[-C--:B------:R-:W-:Y:S01]  /*16d60*/  FMUL R3, R158, R2.reuse ;  /* 0x000000029e037220 */ /* 0x080fe20000400000 */
[----:B------:R-:W-:Y:S01]  /*16d70*/  @P5 STG.E.U16 desc[UR36][R6.64+0x1b2], R12 ;  /* 0x0001b20c06005986 */ /* 0x000fe2000c101524 */
[----:B------:R-:W-:Y:S01]  /*16d80*/  FMUL R9, R159, R2 ;  /* 0x000000029f097220 */ /* 0x000fe20000400000 */
[C---:B------:R-:W-:Y:S02]  /*16d90*/  ISETP.GT.AND P4, PT, R0.reuse, 0xe0, P2 ;  /* 0x000000e00000780c */ /* 0x040fe40001784270 */
[----:B------:R0:W-:Y:S01]  /*16da0*/  @P1 STG.E.U16 desc[UR36][R4.64+0x1c0], R13 ;  /* 0x0001c00d04001986 */ /* 0x0001e2000c101524 */
[----:B------:R-:W-:-:S02]  /*16db0*/  ISETP.GT.AND P5, PT, R0, 0xe1, P2 ;  /* 0x000000e10000780c */ /* 0x000fc400017a4270 */
[----:B------:R-:W-:Y:S02]  /*16dc0*/  ISETP.GT.AND P1, PT, R0, 0xe8, P3 ;  /* 0x000000e80000780c */ /* 0x000fe40001f24270 */
[----:B------:R-:W-:Y:S02]  /*16dd0*/  F2FP.F16.F32.PACK_AB R3, RZ, R3 ;  /* 0x00000003ff03723e */ /* 0x000fe400000000ff */
[----:B------:R-:W-:Y:S02]  /*16de0*/  F2FP.F16.F32.PACK_AB R8, RZ, R8 ;  /* 0x00000008ff08723e */ /* 0x000fe400000000ff */
[----:B------:R-:W-:Y:S02]  /*16df0*/  F2FP.F16.F32.PACK_AB R9, RZ, R9 ;  /* 0x00000009ff09723e */ /* 0x000fe400000000ff */
[----:B0-----:R-:W-:Y:S01]  /*16e00*/  PRMT R13, R3, 0x7610, R13 ;  /* 0x00007610030d7816 */ /* 0x001fe2000000000d */
[----:B------:R-:W-:Y:S01]  /*16e10*/  FMUL R3, R157, R2 ;  /* 0x000000029d037220 */ /* 0x000fe20000400000 */
[----:B------:R-:W-:-:S02]  /*16e20*/  PRMT R11, R8, 0x7610, R11 ;  /* 0x00007610080b7816 */ /* 0x000fc4000000000b */
[----:B------:R-:W-:Y:S01]  /*16e30*/  PRMT R12, R9, 0x7610, R12 ;  /* 0x00007610090c7816 */ /* 0x000fe2000000000c */
[----:B------:R0:W-:Y:S01]  /*16e40*/  @P0 STG.E.U16 desc[UR36][R4.64+0x1c2], R10 ;  /* 0x0001c20a04000986 */ /* 0x0001e2000c101524 */
[----:B------:R-:W-:Y:S01]  /*16e50*/  F2FP.F16.F32.PACK_AB R3, RZ, R3 ;  /* 0x00000003ff03723e */ /* 0x000fe200000000ff */
[----:B------:R-:W-:Y:S02]  /*16e60*/  FMUL R8, R156, R2 ;  /* 0x000000029c087220 */ /* 0x000fe40000400000 */
[----:B------:R1:W-:Y:S01]  /*16e70*/  @P4 STG.E.U16 desc[UR36][R6.64+0x1c0], R11 ;  /* 0x0001c00b06004986 */ /* 0x0003e2000c101524 */
[----:B------:R-:W-:-:S03]  /*16e80*/  ISETP.GT.AND P0, PT, R0, 0xe9, P3 ;  /* 0x000000e90000780c */ /* 0x000fc60001f04270 */
[----:B------:R-:W-:Y:S01]  /*16e90*/  @P5 STG.E.U16 desc[UR36][R6.64+0x1c2], R12 ;  /* 0x0001c20c06005986 */ /* 0x000fe2000c101524 */
[----:B------:R-:W-:-:S03]  /*16ea0*/  ISETP.GT.AND P4, PT, R0, 0xe9, P2 ;  /* 0x000000e90000780c */ /* 0x000fc60001784270 */
[----:B------:R2:W-:Y:S01]  /*16eb0*/  @P1 STG.E.U16 desc[UR36][R4.64+0x1d0], R13 ;  /* 0x0001d00d04001986 */ /* 0x0005e2000c101524 */
[----:B------:R-:W-:Y:S02]  /*16ec0*/  ISETP.GT.AND P1, PT, R0, 0xe8, P2 ;  /* 0x000000e80000780c */ /* 0x000fe40001724270 */
[----:B0-----:R-:W-:Y:S01]  /*16ed0*/  PRMT R10, R3, 0x7610, R10 ;  /* 0x00007610030a7816 */ /* 0x001fe2000000000a */
[-C--:B------:R-:W-:Y:S01]  /*16ee0*/  FMUL R3, R152, R2.reuse ;  /* 0x0000000298037220 */ /* 0x080fe20000400000 */
[----:B------:R-:W-:Y:S01]  /*16ef0*/  ISETP.GT.AND P5, PT, R0, 0xf0, P3 ;  /* 0x000000f00000780c */ /* 0x000fe20001fa4270 */
[----:B------:R-:W-:Y:S01]  /*16f00*/  FMUL R9, R153, R2 ;  /* 0x0000000299097220 */ /* 0x000fe20000400000 */
[----:B------:R-:W-:Y:S02]  /*16f10*/  F2FP.F16.F32.PACK_AB R8, RZ, R8 ;  /* 0x00000008ff08723e */ /* 0x000fe400000000ff */
[----:B------:R-:W-:Y:S02]  /*16f20*/  F2FP.F16.F32.PACK_AB R3, RZ, R3 ;  /* 0x00000003ff03723e */ /* 0x000fe400000000ff */
[----:B-1----:R-:W-:-:S02]  /*16f30*/  PRMT R11, R8, 0x7610, R11 ;  /* 0x00007610080b7816 */ /* 0x002fc4000000000b */
[----:B------:R-:W-:Y:S02]  /*16f40*/  F2FP.F16.F32.PACK_AB R9, RZ, R9 ;  /* 0x00000009ff09723e */ /* 0x000fe400000000ff */
[----:B--2---:R-:W-:Y:S01]  /*16f50*/  PRMT R13, R3, 0x7610, R13 ;  /* 0x00007610030d7816 */ /* 0x004fe2000000000d */
[----:B------:R-:W-:Y:S01]  /*16f60*/  @P0 STG.E.U16 desc[UR36][R4.64+0x1d2], R10 ;  /* 0x0001d20a04000986 */ /* 0x000fe2000c101524 */
[----:B------:R-:W-:-:S03]  /*16f70*/  FMUL R3, R23, R2 ;  /* 0x0000000217037220 */ /* 0x000fc60000400000 */
[----:B------:R-:W-:Y:S04]  /*16f80*/  @P1 STG.E.U16 desc[UR36][R6.64+0x1d0], R11 ;  /* 0x0001d00b06001986 */ /* 0x000fe8000c101524 */
[----:B------:R0:W-:Y:S01]  /*16f90*/  @P4 STG.E.U16 desc[UR36][R6.64+0x1d2], R9 ;  /* 0x0001d20906004986 */ /* 0x0001e2000c101524 */
[----:B------:R-:W-:-:S03]  /*16fa0*/  ISETP.GT.AND P4, PT, R0, 0xf0, P2 ;  /* 0x000000f00000780c */ /* 0x000fc60001784270 */
[----:B------:R-:W-:Y:S01]  /*16fb0*/  @P5 STG.E.U16 desc[UR36][R4.64+0x1e0], R13 ;  /* 0x0001e00d04005986 */ /* 0x000fe2000c101524 */
[----:B------:R-:W-:Y:S01]  /*16fc0*/  ISETP.GT.AND P5, PT, R0, 0xf1, P3 ;  /* 0x000000f10000780c */ /* 0x000fe20001fa4270 */
[----:B------:R-:W-:Y:S01]  /*16fd0*/  FMUL R8, R22, R2 ;  /* 0x0000000216087220 */ /* 0x000fe20000400000 */
[----:B------:R-:W-:-:S04]  /*16fe0*/  F2FP.F16.F32.PACK_AB R3, RZ, R3 ;  /* 0x00000003ff03723e */ /* 0x000fc800000000ff */
[----:B------:R-:W-:Y:S02]  /*16ff0*/  PRMT R14, R3, 0x7610, R14 ;  /* 0x00007610030e7816 */ /* 0x000fe4000000000e */
[----:B------:R-:W-:Y:S01]  /*17000*/  F2FP.F16.F32.PACK_AB R12, RZ, R8 ;  /* 0x00000008ff0c723e */ /* 0x000fe200000000ff */
[----:B0-----:R-:W-:-:S04]  /*17010*/  FMUL R9, R19, R2 ;  /* 0x0000000213097220 */ /* 0x001fc80000400000 */
[----:B------:R-:W-:Y:S01]  /*17020*/  @P5 STG.E.U16 desc[UR36][R4.64+0x1e2], R14 ;  /* 0x0001e20e04005986 */ /* 0x000fe2000c101524 */
[----:B------:R-:W-:-:S03]  /*17030*/  ISETP.GT.AND P5, PT, R0, 0xf8, P3 ;  /* 0x000000f80000780c */ /* 0x000fc60001fa4270 */
[----:B------:R0:W-:Y:S01]  /*17040*/  @P4 STG.E.U16 desc[UR36][R6.64+0x1e0], R12 ;  /* 0x0001e00c06004986 */ /* 0x0001e2000c101524 */
[C---:B------:R-:W-:Y:S01]  /*17050*/  ISETP.GT.AND P4, PT, R0.reuse, 0xf1, P2 ;  /* 0x000000f10000780c */ /* 0x040fe20001784270 */
[-C--:B------:R-:W-:Y:S01]  /*17060*/  FMUL R11, R21, R2.reuse ;  /* 0x00000002150b7220 */ /* 0x080fe20000400000 */
[----:B------:R-:W-:Y:S01]  /*17070*/  ISETP.GT.AND P3, PT, R0, 0xf9, P3 ;  /* 0x000000f90000780c */ /* 0x000fe20001f64270 */
[-C--:B------:R-:W-:Y:S01]  /*17080*/  FMUL R10, R20, R2.reuse ;  /* 0x00000002140a7220 */ /* 0x080fe20000400000 */
[----:B------:R-:W-:Y:S01]  /*17090*/  FMUL R8, R18, R2 ;  /* 0x0000000212087220 */ /* 0x000fe20000400000 */
[----:B------:R-:W-:Y:S01]  /*170a0*/  F2FP.F16.F32.PACK_AB R9, RZ, R9 ;  /* 0x00000009ff09723e */ /* 0x000fe200000000ff */
[----:B------:R-:W-:Y:S01]  /*170b0*/  USHF.L.U32 UR9, UR4, 0x8, URZ ;  /* 0x0000000804097899 */ /* 0x000fe2000800063f */
[----:B------:R-:W-:Y:S01]  /*170c0*/  F2FP.F16.F32.PACK_AB R11, RZ, R11 ;  /* 0x0000000bff0b723e */ /* 0x000fe200000000ff */
[----:B------:R-:W-:Y:S01]  /*170d0*/  USHF.L.U64.HI UR8, UR4, 0x8, UR5 ;  /* 0x0000000804087899 */ /* 0x000fe20008010205 */
[----:B------:R-:W-:-:S02]  /*170e0*/  F2FP.F16.F32.PACK_AB R10, RZ, R10 ;  /* 0x0000000aff0a723e */ /* 0x000fc400000000ff */
[----:B0-----:R-:W-:Y:S02]  /*170f0*/  PRMT R12, R9, 0x7610, R12 ;  /* 0x00007610090c7816 */ /* 0x001fe4000000000c */
[----:B------:R-:W-:Y:S01]  /*17100*/  F2FP.F16.F32.PACK_AB R8, RZ, R8 ;  /* 0x00000008ff08723e */ /* 0x000fe200000000ff */
[----:B------:R0:W-:Y:S01]  /*17110*/  @P4 STG.E.U16 desc[UR36][R6.64+0x1e2], R11 ;  /* 0x0001e20b06004986 */ /* 0x0001e2000c101524 */
[----:B------:R-:W-:Y:S02]  /*17120*/  MOV R9, UR9 ;  /* 0x0000000900097c02 */ /* 0x000fe40008000f00 */
[----:B------:R-:W-:Y:S01]  /*17130*/  PRMT R13, R8, 0x7610, R13 ;  /* 0x00007610080d7816 */ /* 0x000fe2000000000d */
[----:B------:R-:W-:Y:S01]  /*17140*/  @P5 STG.E.U16 desc[UR36][R4.64+0x1f0], R10 ;  /* 0x0001f00a04005986 */ /* 0x000fe2000c101524 */
[----:B------:R-:W-:-:S03]  /*17150*/  ISETP.GT.AND P1, PT, R155, 0x80, PT ;  /* 0x000000809b00780c */ /* 0x000fc60003f24270 */
[----:B------:R1:W-:Y:S01]  /*17160*/  @P3 STG.E.U16 desc[UR36][R4.64+0x1f2], R12 ;  /* 0x0001f20c04003986 */ /* 0x0003e2000c101524 */
[----:B------:R-:W-:Y:S01]  /*17170*/  IADD3 R8, P3, P5, R4, UR7, R9 ;  /* 0x0000000704087c10 */ /* 0x000fe2000fd7e009 */
[----:B0-----:R-:W-:Y:S01]  /*17180*/  IMAD.U32 R11, RZ, RZ, UR8 ;  /* 0x00000008ff0b7e24 */ /* 0x001fe2000f8e00ff */
[C---:B------:R-:W-:Y:S02]  /*17190*/  ISETP.GT.AND P4, PT, R0.reuse, 0xf8, P2 ;  /* 0x000000f80000780c */ /* 0x040fe40001784270 */
[C---:B------:R-:W-:Y:S02]  /*171a0*/  ISETP.GT.AND P2, PT, R0.reuse, 0xf9, P2 ;  /* 0x000000f90000780c */ /* 0x040fe40001744270 */
[----:B------:R-:W-:Y:S02]  /*171b0*/  IADD3.X R9, R5, UR6, R11, P3, P5 ;  /* 0x0000000605097c10 */ /* 0x000fe40009fea40b */
[----:B------:R-:W-:Y:S01]  /*171c0*/  ISETP.GT.AND P3, PT, R0, 0x1, P1 ;  /* 0x000000010000780c */ /* 0x000fe20000f64270 */
[-C--:B------:R-:W-:Y:S01]  /*171d0*/  FMUL R3, R15, R2.reuse ;  /* 0x000000020f037220 */ /* 0x080fe20000400000 */
[----:B------:R-:W-:Y:S01]  /*171e0*/  FMUL R25, R25, R2 ;  /* 0x0000000219197220 */ /* 0x000fe20000400000 */
[----:B-1----:R-:W-:-:S03]  /*171f0*/  IADD3 R4, P5, R4, UR9, RZ ;  /* 0x0000000904047c10 */ /* 0x002fc6000ffbe0ff */
[----:B------:R-:W-:Y:S02]  /*17200*/  F2FP.F16.F32.PACK_AB R3, RZ, R3 ;  /* 0x00000003ff03723e */ /* 0x000fe400000000ff */
[----:B------:R-:W-:Y:S02]  /*17210*/  F2FP.F16.F32.PACK_AB R25, RZ, R25 ;  /* 0x00000019ff19723e */ /* 0x000fe400000000ff */
[----:B------:R-:W-:Y:S01]  /*17220*/  IADD3.X R5, R5, UR8, RZ, P5, !PT ;  /* 0x0000000805057c10 */ /* 0x000fe2000affe4ff */
[----:B------:R-:W-:Y:S01]  /*17230*/  @P4 STG.E.U16 desc[UR36][R6.64+0x1f0], R13 ;  /* 0x0001f00d06004986 */ /* 0x000fe2000c101524 */
[----:B------:R-:W-:-:S03]  /*17240*/  ISETP.GT.AND P0, PT, R155, 0x88, PT ;  /* 0x000000889b00780c */ /* 0x000fc60003f04270 */
[----:B------:R0:W-:Y:S01]  /*17250*/  @P2 STG.E.U16 desc[UR36][R6.64+0x1f2], R3 ;  /* 0x0001f20306002986 */ /* 0x0001e2000c101524 */
[----:B------:R-:W-:-:S03]  /*17260*/  ISETP.GT.AND P4, PT, R0, RZ, P1 ;  /* 0x000000ff0000720c */ /* 0x000fc60000f84270 */
[----:B------:R-:W-:Y:S01]  /*17270*/  @P3 STG.E.U16 desc[UR36][R4.64+0x2], R25 ;  /* 0x0000021904003986 */ /* 0x000fe2000c101524 */
[----:B------:R-:W-:Y:S02]  /*17280*/  IADD3 R10, P3, R4, UR7, RZ ;  /* 0x00000007040a7c10 */ /* 0x000fe4000ff7e0ff */
[----:B------:R-:W-:Y:S01]  /*17290*/  ISETP.GT.AND P2, PT, R0, RZ, P0 ;  /* 0x000000ff0000720c */ /* 0x000fe20000744270 */
[-C--:B------:R-:W-:Y:S01]  /*172a0*/  FMUL R24, R24, R2.reuse ;  /* 0x0000000218187220 */ /* 0x080fe20000400000 */
[-C--:B------:R-:W-:Y:S01]  /*172b0*/  FMUL R26, R26, R2.reuse ;  /* 0x000000021a1a7220 */ /* 0x080fe20000400000 */
[C---:B------:R-:W-:Y:S02]  /*172c0*/  ISETP.GT.AND P5, PT, R0.reuse, 0x1, P0 ;  /* 0x000000010000780c */ /* 0x040fe400007a4270 */
[----:B------:R-:W-:Y:S02]  /*172d0*/  IADD3.X R11, R5, UR6, RZ, P3, !PT ;  /* 0x00000006050b7c10 */ /* 0x000fe40009ffe4ff */
[----:B------:R-:W-:Y:S01]  /*172e0*/  ISETP.GT.AND P3, PT, R0, 0x9, P1 ;  /* 0x000000090000780c */ /* 0x000fe20000f64270 */
[-C--:B------:R-:W-:Y:S01]  /*172f0*/  FMUL R27, R27, R2.reuse ;  /* 0x000000021b1b7220 */ /* 0x080fe20000400000 */
[----:B------:R-:W-:Y:S01]  /*17300*/  FMUL R29, R29, R2 ;  /* 0x000000021d1d7220 */ /* 0x000fe20000400000 */
[----:B------:R-:W-:-:S02]  /*17310*/  F2FP.F16.F32.PACK_AB R24, RZ, R24 ;  /* 0x00000018ff18723e */ /* 0x000fc400000000ff */
[----:B------:R-:W-:Y:S02]  /*17320*/  F2FP.F16.F32.PACK_AB R26, RZ, R26 ;  /* 0x0000001aff1a723e */ /* 0x000fe400000000ff */
[----:B------:R-:W-:Y:S01]  /*17330*/  F2FP.F16.F32.PACK_AB R27, RZ, R27 ;  /* 0x0000001bff1b723e */ /* 0x000fe200000000ff */
[----:B------:R-:W-:Y:S01]  /*17340*/  @P4 STG.E.U16 desc[UR36][R4.64], R24 ;  /* 0x0000001804004986 */ /* 0x000fe2000c101524 */
[----:B------:R-:W-:Y:S02]  /*17350*/  F2FP.F16.F32.PACK_AB R29, RZ, R29 ;  /* 0x0000001dff1d723e */ /* 0x000fe400000000ff */
[C---:B------:R-:W-:Y:S01]  /*17360*/  ISETP.GT.AND P4, PT, R0.reuse, 0x8, P1 ;  /* 0x000000080000780c */ /* 0x040fe20000f84270 */
[----:B------:R-:W-:Y:S01]  /*17370*/  @P2 STG.E.U16 desc[UR36][R10.64], R26 ;  /* 0x0000001a0a002986 */ /* 0x000fe2000c101524 */
[----:B------:R-:W-:Y:S01]  /*17380*/  ISETP.GT.AND P2, PT, R0, 0x8, P0 ;  /* 0x000000080000780c */ /* 0x000fe20000744270 */
[-C--:B------:R-:W-:Y:S01]  /*17390*/  FMUL R28, R28, R2.reuse ;  /* 0x000000021c1c7220 */ /* 0x080fe20000400000 */
[----:B------:R-:W-:Y:S01]  /*173a0*/  FMUL R30, R30, R2 ;  /* 0x000000021e1e7220 */ /* 0x000fe20000400000 */
[----:B------:R-:W-:Y:S01]  /*173b0*/  @P5 STG.E.U16 desc[UR36][R10.64+0x2], R27 ;  /* 0x0000021b0a005986 */ /* 0x000fe2000c101524 */
[----:B------:R-:W-:-:S03]  /*173c0*/  ISETP.GT.AND P5, PT, R0, 0x9, P0 ;  /* 0x000000090000780c */ /* 0x000fc600007a4270 */
[----:B------:R-:W-:Y:S01]  /*173d0*/  @P3 STG.E.U16 desc[UR36][R4.64+0x12], R29 ;  /* 0x0000121d04003986 */ /* 0x000fe2000c101524 */
[----:B0-----:R-:W-:Y:S02]  /*173e0*/  IADD3 R6, P3, R4, UR7, RZ ;  /* 0x0000000704067c10 */ /* 0x001fe4000ff7e0ff */
[----:B------:R-:W-:Y:S01]  /*173f0*/  F2FP.F16.F32.PACK_AB R28, RZ, R28 ;  /* 0x0000001cff1c723e */ /* 0x000fe200000000ff */
[----:B------:R-:W-:Y:S01]  /*17400*/  FMUL R31, R31, R2 ;  /* 0x000000021f1f7220 */ /* 0x000fe20000400000 */
[----:B------:R-:W-:Y:S02]  /*17410*/  F2FP.F16.F32.PACK_AB R30, RZ, R30 ;  /* 0x0000001eff1e723e */ /* 0x000fe400000000ff */
[----:B------:R-:W-:Y:S01]  /*17420*/  IADD3.X R7, R5, UR6, RZ, P3, !PT ;  /* 0x0000000605077c10 */ /* 0x000fe20009ffe4ff */
[----:B------:R-:W-:Y:S01]  /*17430*/  @P4 STG.E.U16 desc[UR36][R4.64+0x10], R28 ;  /* 0x0000101c04004986 */ /* 0x000fe2000c101524 */
[----:B------:R-:W-:-:S03]  /*17440*/  F2FP.F16.F32.PACK_AB R31, RZ, R31 ;  /* 0x0000001fff1f723e */ /* 0x000fc600000000ff */
[----:B------:R0:W-:Y:S01]  /*17450*/  @P2 STG.E.U16 desc[UR36][R6.64+0x10], R30 ;  /* 0x0000101e06002986 */ /* 0x0001e2000c101524 */
[C---:B------:R-:W-:Y:S02]  /*17460*/  ISETP.GT.AND P2, PT, R0.reuse, 0x10, P0 ;  /* 0x000000100000780c */ /* 0x040fe40000744270 */
[C---:B------:R-:W-:Y:S01]  /*17470*/  ISETP.GT.AND P4, PT, R0.reuse, 0x10, P1 ;  /* 0x000000100000780c */ /* 0x040fe20000f84270 */
[----:B------:R-:W-:Y:S01]  /*17480*/  @P5 STG.E.U16 desc[UR36][R8.64+0x12], R31 ;  /* 0x0000121f08005986 */ /* 0x000fe2000c101524 */
[----:B------:R-:W-:Y:S01]  /*17490*/  ISETP.GT.AND P3, PT, R0, 0x11, P1 ;  /* 0x000000110000780c */ /* 0x000fe20000f64270 */
[-C--:B------:R-:W-:Y:S01]  /*174a0*/  FMUL R32, R32, R2.reuse ;  /* 0x0000000220207220 */ /* 0x080fe20000400000 */
[----:B------:R-:W-:Y:S01]  /*174b0*/  ISETP.GT.AND P5, PT, R0, 0x11, P0 ;  /* 0x000000110000780c */ /* 0x000fe200007a4270 */
[-C--:B------:R-:W-:Y:S01]  /*174c0*/  FMUL R33, R33, R2.reuse ;  /* 0x0000000221217220 */ /* 0x080fe20000400000 */
[----:B------:R-:W-:Y:S02]  /*174d0*/  FMUL R34, R34, R2 ;  /* 0x0000000222227220 */ /* 0x000fe40000400000 */
[----:B------:R-:W-:-:S02]  /*174e0*/  F2FP.F16.F32.PACK_AB R32, RZ, R32 ;  /* 0x00000020ff20723e */ /* 0x000fc400000000ff */
[----:B------:R-:W-:Y:S01]  /*174f0*/  F2FP.F16.F32.PACK_AB R33, RZ, R33 ;  /* 0x00000021ff21723e */ /* 0x000fe200000000ff */
[----:B0-----:R-:W-:Y:S01]  /*17500*/  @P2 IMAD.MOV.U32 R6, RZ, RZ, R8 ;  /* 0x000000ffff062224 */ /* 0x001fe200078e0008 */
[----:B------:R-:W-:Y:S01]  /*17510*/  F2FP.F16.F32.PACK_AB R34, RZ, R34 ;  /* 0x00000022ff22723e */ /* 0x000fe200000000ff */
[----:B------:R-:W-:Y:S01]  /*17520*/  FMUL R35, R35, R2 ;  /* 0x0000000223237220 */ /* 0x000fe20000400000 */
[----:B------:R-:W-:Y:S01]  /*17530*/  @P2 MOV R7, R9 ;  /* 0x0000000900072202 */ /* 0x000fe20000000f00 */
[----:B------:R-:W-:Y:S04]  /*17540*/  @P4 STG.E.U16 desc[UR36][R4.64+0x20], R32 ;  /* 0x0000202004004986 */ /* 0x000fe8000c101524 */
[----:B------:R-:W-:Y:S01]  /*17550*/  @P3 STG.E.U16 desc[UR36][R4.64+0x22], R33 ;  /* 0x0000222104003986 */ /* 0x000fe2000c101524 */
[----:B------:R-:W-:-:S03]  /*17560*/  F2FP.F16.F32.PACK_AB R35, RZ, R35 ;  /* 0x00000023ff23723e */ /* 0x000fc600000000ff */
[----:B------:R0:W-:Y:S01]  /*17570*/  @P2 STG.E.U16 desc[UR36][R6.64+0x20], R34 ;  /* 0x0000202206002986 */ /* 0x0001e2000c101524 */
[C---:B------:R-:W-:Y:S02]  /*17580*/  ISETP.GT.AND P2, PT, R0.reuse, 0x18, P0 ;  /* 0x000000180000780c */ /* 0x040fe40000744270 */
[C---:B------:R-:W-:Y:S02]  /*17590*/  ISETP.GT.AND P4, PT, R0.reuse, 0x18, P1 ;  /* 0x000000180000780c */ /* 0x040fe40000f84270 */
[----:B------:R-:W-:Y:S01]  /*175a0*/  ISETP.GT.AND P3, PT, R0, 0x19, P1 ;  /* 0x000000190000780c */ /* 0x000fe20000f64270 */
[----:B0-----:R-:W-:Y:S02]  /*175b0*/  @P5 IMAD.MOV.U32 R6, RZ, RZ, R8 ;  /* 0x000000ffff065224 */ /* 0x001fe400078e0008 */
[----:B------:R-:W-:Y:S02]  /*175c0*/  @P5 IMAD.MOV.U32 R7, RZ, RZ, R9 ;  /* 0x000000ffff075224 */ /* 0x000fe400078e0009 */
[-C--:B------:R-:W-:Y:S01]  /*175d0*/  FMUL R36, R36, R2.reuse ;  /* 0x0000000224247220 */ /* 0x080fe20000400000 */
[----:B------:R-:W-:-:S02]  /*175e0*/  FMUL R37, R37, R2 ;  /* 0x0000000225257220 */ /* 0x000fc40000400000 */
[----:B------:R0:W-:Y:S01]  /*175f0*/  @P5 STG.E.U16 desc[UR36][R6.64+0x22], R35 ;  /* 0x0000222306005986 */ /* 0x0001e2000c101524 */
[----:B------:R-:W-:Y:S01]  /*17600*/  ISETP.GT.AND P5, PT, R0, 0x19, P0 ;  /* 0x000000190000780c */ /* 0x000fe200007a4270 */
[----:B------:R-:W-:Y:S01]  /*17610*/  FMUL R38, R38, R2 ;  /* 0x0000000226267220 */ /* 0x000fe20000400000 */
[----:B------:R-:W-:Y:S02]  /*17620*/  F2FP.F16.F32.PACK_AB R36, RZ, R36 ;  /* 0x00000024ff24723e */ /* 0x000fe400000000ff */
[----:B------:R-:W-:Y:S01]  /*17630*/  F2FP.F16.F32.PACK_AB R37, RZ, R37 ;  /* 0x00000025ff25723e */ /* 0x000fe200000000ff */
[----:B------:R-:W-:Y:S01]  /*17640*/  FMUL R39, R39, R2 ;  /* 0x0000000227277220 */ /* 0x000fe20000400000 */
[----:B------:R-:W-:Y:S01]  /*17650*/  F2FP.F16.F32.PACK_AB R38, RZ, R38 ;  /* 0x00000026ff26723e */ /* 0x000fe200000000ff */
[----:B------:R-:W-:Y:S01]  /*17660*/  @P4 STG.E.U16 desc[UR36][R4.64+0x30], R36 ;  /* 0x0000302404004986 */ /* 0x000fe2000c101524 */
[----:B0-----:R-:W-:Y:S01]  /*17670*/  @P2 MOV R6, R8 ;  /* 0x0000000800062202 */ /* 0x001fe20000000f00 */
[----:B------:R-:W-:-:S02]  /*17680*/  @P2 IMAD.MOV.U32 R7, RZ, RZ, R9 ;  /* 0x000000ffff072224 */ /* 0x000fc400078e0009 */
[----:B------:R-:W-:Y:S01]  /*17690*/  @P3 STG.E.U16 desc[UR36][R4.64+0x32], R37 ;  /* 0x0000322504003986 */ /* 0x000fe2000c101524 */
[----:B------:R-:W-:-:S03]  /*176a0*/  F2FP.F16.F32.PACK_AB R39, RZ, R39 ;  /* 0x00000027ff27723e */ /* 0x000fc600000000ff */
[----:B------:R0:W-:Y:S01]  /*176b0*/  @P2 STG.E.U16 desc[UR36][R6.64+0x30], R38 ;  /* 0x0000302606002986 */ /* 0x0001e2000c101524 */
[C---:B------:R-:W-:Y:S02]  /*176c0*/  ISETP.GT.AND P2, PT, R0.reuse, 0x20, P0 ;  /* 0x000000200000780c */ /* 0x040fe40000744270 */
[C---:B------:R-:W-:Y:S02]  /*176d0*/  ISETP.GT.AND P4, PT, R0.reuse, 0x20, P1 ;  /* 0x000000200000780c */ /* 0x040fe40000f84270 */
[----:B------:R-:W-:Y:S01]  /*176e0*/  ISETP.GT.AND P3, PT, R0, 0x21, P1 ;  /* 0x000000210000780c */ /* 0x000fe20000f64270 */
[----:B0-----:R-:W-:Y:S01]  /*176f0*/  @P5 IMAD.MOV.U32 R6, RZ, RZ, R8 ;  /* 0x000000ffff065224 */ /* 0x001fe200078e0008 */
[----:B------:R-:W-:Y:S01]  /*17700*/  @P5 MOV R7, R9 ;  /* 0x0000000900075202 */ /* 0x000fe20000000f00 */
[-C--:B------:R-:W-:Y:S01]  /*17710*/  FMUL R40, R40, R2.reuse ;  /* 0x0000000228287220 */ /* 0x080fe20000400000 */
[----:B------:R-:W-:-:S03]  /*17720*/  FMUL R41, R41, R2 ;  /* 0x0000000229297220 */ /* 0x000fc60000400000 */
        /* <DEDUP_REMOVED lines=8> */
[----:B0-----:R-:W-:Y:S02]  /*177b0*/  @P2 IMAD.MOV.U32 R6, RZ, RZ, R8 ;  /* 0x000000ffff062224 */ /* 0x001fe400078e0008 */
[----:B------:R-:W-:Y:S01]  /*177c0*/  @P2 IMAD.MOV.U32 R7, RZ, RZ, R9 ;  /* 0x000000ffff072224 */ /* 0x000fe200078e0009 */
[----:B------:R-:W-:Y:S01]  /*177d0*/  @P3 STG.E.U16 desc[UR36][R4.64+0x42], R41 ;  /* 0x0000422904003986 */ /* 0x000fe2000c101524 */
[----:B------:R-:W-:-:S03]  /*177e0*/  F2FP.F16.F32.PACK_AB R43, RZ, R43 ;  /* 0x0000002bff2b723e */ /* 0x000fc600000000ff */
[----:B------:R0:W-:Y:S01]  /*177f0*/  @P2 STG.E.U16 desc[UR36][R6.64+0x40], R42 ;  /* 0x0000402a06002986 */ /* 0x0001e2000c101524 */
[C---:B------:R-:W-:Y:S02]  /*17800*/  ISETP.GT.AND P2, PT, R0.reuse, 0x28, P0 ;  /* 0x000000280000780c */ /* 0x040fe40000744270 */
[C---:B------:R-:W-:Y:S02]  /*17810*/  ISETP.GT.AND P4, PT, R0.reuse, 0x28, P1 ;  /* 0x000000280000780c */ /* 0x040fe40000f84270 */
[----:B------:R-:W-:Y:S02]  /*17820*/  ISETP.GT.AND P3, PT, R0, 0x29, P1 ;  /* 0x000000290000780c */ /* 0x000fe40000f64270 */
[----:B0-----:R-:W-:Y:S01]  /*17830*/  @P5 MOV R6, R8 ;  /* 0x0000000800065202 */ /* 0x001fe20000000f00 */
        /* <DEDUP_REMOVED lines=11> */
[----:B0-----:R-:W-:Y:S01]  /*178f0*/  @P2 IMAD.MOV.U32 R6, RZ, RZ, R8 ;  /* 0x000000ffff062224 */ /* 0x001fe200078e0008 */
[----:B------:R-:W-:-:S02]  /*17900*/  @P2 MOV R7, R9 ;  /* 0x0000000900072202 */ /* 0x000fc40000000f00 */
        /* <DEDUP_REMOVED lines=446> */
[-C--:B------:R-:W-:Y:S01]  /*194f0*/  FMUL R136, R136, R2.reuse ;  /* 0x0000000288887220 */ /* 0x080fe20000400000 */
[----:B0-----:R-:W-:Y:S01]  /*19500*/  @P5 IMAD.MOV.U32 R6, RZ, RZ, R8 ;  /* 0x000000ffff065224 */ /* 0x001fe200078e0008 */
[----:B------:R-:W-:Y:S01]  /*19510*/  @P5 MOV R7, R9 ;  /* 0x0000000900075202 */ /* 0x000fe20000000f00 */
[-C--:B------:R-:W-:Y:S01]  /*19520*/  FMUL R137, R137, R2.reuse ;  /* 0x0000000289897220 */ /* 0x080fe20000400000 */
[----:B------:R-:W-:-:S03]  /*19530*/  FMUL R138, R138, R2 ;  /* 0x000000028a8a7220 */ /* 0x000fc60000400000 */
[----:B------:R0:W-:Y:S01]  /*19540*/  @P5 STG.E.U16 desc[UR36][R6.64+0x1b2], R135 ;  /* 0x0001b28706005986 */ /* 0x0001e2000c101524 */
[C---:B------:R-:W-:Y:S02]  /*19550*/  ISETP.GT.AND P5, PT, R0.reuse, 0xe1, P0 ;  /* 0x000000e10000780c */ /* 0x040fe400007a4270 */
        /* <DEDUP_REMOVED lines=8> */
[----:B------:R-:W-:Y:S01]  /*195e0*/  ISETP.GT.AND P4, PT, R0, 0xe8, P1 ;  /* 0x000000e80000780c */ /* 0x000fe20000f84270 */
[----:B------:R-:W-:Y:S01]  /*195f0*/  FMUL R140, R140, R2 ;  /* 0x000000028c8c7220 */ /* 0x000fe20000400000 */
[----:B------:R-:W-:Y:S01]  /*19600*/  F2FP.F16.F32.PACK_AB R139, RZ, R139 ;  /* 0x0000008bff8b723e */ /* 0x000fe200000000ff */
[----:B------:R0:W-:Y:S01]  /*19610*/  @P2 STG.E.U16 desc[UR36][R6.64+0x1c0], R138 ;  /* 0x0001c08a06002986 */ /* 0x0001e2000c101524 */
[----:B------:R-:W-:-:S02]  /*19620*/  ISETP.GT.AND P2, PT, R0, 0xe8, P0 ;  /* 0x000000e80000780c */ /* 0x000fc40000744270 */
[----:B------:R-:W-:Y:S01]  /*19630*/  ISETP.GT.AND P3, PT, R0, 0xe9, P1 ;  /* 0x000000e90000780c */ /* 0x000fe20000f64270 */
[----:B------:R-:W-:Y:S01]  /*19640*/  FMUL R141, R141, R2 ;  /* 0x000000028d8d7220 */ /* 0x000fe20000400000 */
[----:B------:R-:W-:Y:S02]  /*19650*/  F2FP.F16.F32.PACK_AB R140, RZ, R140 ;  /* 0x0000008cff8c723e */ /* 0x000fe400000000ff */
[----:B0-----:R-:W-:Y:S01]  /*19660*/  @P5 MOV R6, R8 ;  /* 0x0000000800065202 */ /* 0x001fe20000000f00 */
[----:B------:R-:W-:Y:S02]  /*19670*/  @P5 IMAD.MOV.U32 R7, RZ, RZ, R9 ;  /* 0x000000ffff075224 */ /* 0x000fe400078e0009 */
[----:B------:R-:W-:-:S03]  /*19680*/  FMUL R142, R142, R2 ;  /* 0x000000028e8e7220 */ /* 0x000fc60000400000 */
[----:B------:R0:W-:Y:S01]  /*19690*/  @P5 STG.E.U16 desc[UR36][R6.64+0x1c2], R139 ;  /* 0x0001c28b06005986 */ /* 0x0001e2000c101524 */
[C---:B------:R-:W-:Y:S02]  /*196a0*/  ISETP.GT.AND P5, PT, R0.reuse, 0xe9, P0 ;  /* 0x000000e90000780c */ /* 0x040fe400007a4270 */
[----:B------:R-:W-:Y:S01]  /*196b0*/  F2FP.F16.F32.PACK_AB R141, RZ, R141 ;  /* 0x0000008dff8d723e */ /* 0x000fe200000000ff */
[----:B------:R-:W-:Y:S01]  /*196c0*/  @P4 STG.E.U16 desc[UR36][R4.64+0x1d0], R140 ;  /* 0x0001d08c04004986 */ /* 0x000fe2000c101524 */
[----:B------:R-:W-:Y:S01]  /*196d0*/  ISETP.GT.AND P4, PT, R0, 0xf0, P1 ;  /* 0x000000f00000780c */ /* 0x000fe20000f84270 */
[----:B------:R-:W-:Y:S01]  /*196e0*/  FMUL R143, R143, R2 ;  /* 0x000000028f8f7220 */ /* 0x000fe20000400000 */
[----:B------:R-:W-:Y:S01]  /*196f0*/  F2FP.F16.F32.PACK_AB R142, RZ, R142 ;  /* 0x0000008eff8e723e */ /* 0x000fe200000000ff */
[----:B------:R-:W-:Y:S01]  /*19700*/  FMUL R144, R144, R2 ;  /* 0x0000000290907220 */ /* 0x000fe20000400000 */
[----:B------:R-:W-:Y:S01]  /*19710*/  @P3 STG.E.U16 desc[UR36][R4.64+0x1d2], R141 ;  /* 0x0001d28d04003986 */ /* 0x000fe2000c101524 */
[----:B0-----:R-:W-:Y:S01]  /*19720*/  @P2 IMAD.MOV.U32 R6, RZ, RZ, R8 ;  /* 0x000000ffff062224 */ /* 0x001fe200078e0008 */
[----:B------:R-:W-:-:S02]  /*19730*/  @P2 MOV R7, R9 ;  /* 0x0000000900072202 */ /* 0x000fc40000000f00 */
[C---:B------:R-:W-:Y:S01]  /*19740*/  ISETP.GT.AND P3, PT, R0.reuse, 0xf1, P1 ;  /* 0x000000f10000780c */ /* 0x040fe20000f64270 */
[----:B------:R-:W-:Y:S01]  /*19750*/  FMUL R145, R145, R2 ;  /* 0x0000000291917220 */ /* 0x000fe20000400000 */
[----:B------:R-:W-:Y:S01]  /*19760*/  F2FP.F16.F32.PACK_AB R143, RZ, R143 ;  /* 0x0000008fff8f723e */ /* 0x000fe200000000ff */
[----:B------:R0:W-:Y:S01]  /*19770*/  @P2 STG.E.U16 desc[UR36][R6.64+0x1d0], R142 ;  /* 0x0001d08e06002986 */ /* 0x0001e2000c101524 */
[----:B------:R-:W-:Y:S02]  /*19780*/  F2FP.F16.F32.PACK_AB R144, RZ, R144 ;  /* 0x00000090ff90723e */ /* 0x000fe400000000ff */
[----:B------:R-:W-:Y:S02]  /*19790*/  ISETP.GT.AND P2, PT, R0, 0xf0, P0 ;  /* 0x000000f00000780c */ /* 0x000fe40000744270 */
[----:B------:R-:W-:Y:S01]  /*197a0*/  F2FP.F16.F32.PACK_AB R145, RZ, R145 ;  /* 0x00000091ff91723e */ /* 0x000fe200000000ff */
[----:B0-----:R-:W-:Y:S02]  /*197b0*/  @P5 IMAD.MOV.U32 R6, RZ, RZ, R8 ;  /* 0x000000ffff065224 */ /* 0x001fe400078e0008 */
[----:B------:R-:W-:-:S02]  /*197c0*/  @P5 IMAD.MOV.U32 R7, RZ, RZ, R9 ;  /* 0x000000ffff075224 */ /* 0x000fc400078e0009 */
[----:B------:R-:W-:-:S03]  /*197d0*/  FMUL R146, R146, R2 ;  /* 0x0000000292927220 */ /* 0x000fc60000400000 */
[----:B------:R0:W-:Y:S04]  /*197e0*/  @P5 STG.E.U16 desc[UR36][R6.64+0x1d2], R143 ;  /* 0x0001d28f06005986 */ /* 0x0001e8000c101524 */
[----:B------:R-:W-:Y:S01]  /*197f0*/  @P4 STG.E.U16 desc[UR36][R4.64+0x1e0], R144 ;  /* 0x0001e09004004986 */ /* 0x000fe2000c101524 */
[----:B------:R-:W-:-:S03]  /*19800*/  ISETP.GT.AND P4, PT, R0, 0xf1, P0 ;  /* 0x000000f10000780c */ /* 0x000fc60000784270 */
[----:B------:R-:W-:Y:S01]  /*19810*/  @P3 STG.E.U16 desc[UR36][R4.64+0x1e2], R145 ;  /* 0x0001e29104003986 */ /* 0x000fe2000c101524 */
[C---:B------:R-:W-:Y:S02]  /*19820*/  ISETP.GT.AND P3, PT, R0.reuse, 0xf8, P1 ;  /* 0x000000f80000780c */ /* 0x040fe40000f64270 */
[C---:B------:R-:W-:Y:S01]  /*19830*/  ISETP.GT.AND P1, PT, R0.reuse, 0xf9, P1 ;  /* 0x000000f90000780c */ /* 0x040fe20000f24270 */
[----:B0-----:R-:W-:Y:S01]  /*19840*/  @P2 IMAD.MOV.U32 R7, RZ, RZ, R9 ;  /* 0x000000ffff072224 */ /* 0x001fe200078e0009 */
[----:B------:R-:W-:Y:S01]  /*19850*/  F2FP.F16.F32.PACK_AB R146, RZ, R146 ;  /* 0x00000092ff92723e */ /* 0x000fe200000000ff */
[----:B------:R-:W-:Y:S01]  /*19860*/  FMUL R147, R147, R2 ;  /* 0x0000000293937220 */ /* 0x000fe20000400000 */
[----:B------:R-:W-:Y:S02]  /*19870*/  ISETP.GT.AND P5, PT, R0, 0xf8, P0 ;  /* 0x000000f80000780c */ /* 0x000fe400007a4270 */
[----:B------:R-:W-:Y:S01]  /*19880*/  @P2 MOV R6, R8 ;  /* 0x0000000800062202 */ /* 0x000fe20000000f00 */
[-C--:B------:R-:W-:Y:S01]  /*19890*/  FMUL R148, R148, R2.reuse ;  /* 0x0000000294947220 */ /* 0x080fe20000400000 */
[----:B------:R-:W-:Y:S01]  /*198a0*/  FMUL R149, R149, R2 ;  /* 0x0000000295957220 */ /* 0x000fe20000400000 */
[----:B------:R-:W-:-:S02]  /*198b0*/  ISETP.GT.AND P0, PT, R0, 0xf9, P0 ;  /* 0x000000f90000780c */ /* 0x000fc40000704270 */
[----:B------:R0:W-:Y:S01]  /*198c0*/  @P2 STG.E.U16 desc[UR36][R6.64+0x1e0], R146 ;  /* 0x0001e09206002986 */ /* 0x0001e2000c101524 */
[----:B------:R-:W-:Y:S01]  /*198d0*/  F2FP.F16.F32.PACK_AB R147, RZ, R147 ;  /* 0x00000093ff93723e */ /* 0x000fe200000000ff */
[----:B------:R-:W-:Y:S01]  /*198e0*/  FMUL R150, R150, R2 ;  /* 0x0000000296967220 */ /* 0x000fe20000400000 */
[----:B------:R-:W-:Y:S02]  /*198f0*/  F2FP.F16.F32.PACK_AB R148, RZ, R148 ;  /* 0x00000094ff94723e */ /* 0x000fe400000000ff */
[----:B------:R-:W-:Y:S01]  /*19900*/  F2FP.F16.F32.PACK_AB R149, RZ, R149 ;  /* 0x00000095ff95723e */ /* 0x000fe200000000ff */
[----:B------:R-:W-:Y:S01]  /*19910*/  FMUL R151, R151, R2 ;  /* 0x0000000297977220 */ /* 0x000fe20000400000 */
[----:B0-----:R-:W-:Y:S01]  /*19920*/  @P4 IMAD.MOV.U32 R6, RZ, RZ, R8 ;  /* 0x000000ffff064224 */ /* 0x001fe200078e0008 */
[----:B------:R-:W-:Y:S02]  /*19930*/  @P4 MOV R7, R9 ;  /* 0x0000000900074202 */ /* 0x000fe40000000f00 */
[----:B------:R-:W-:-:S03]  /*19940*/  F2FP.F16.F32.PACK_AB R150, RZ, R150 ;  /* 0x00000096ff96723e */ /* 0x000fc600000000ff */
[----:B------:R-:W-:Y:S01]  /*19950*/  @P4 STG.E.U16 desc[UR36][R6.64+0x1e2], R147 ;  /* 0x0001e29306004986 */ /* 0x000fe2000c101524 */
[----:B------:R-:W-:-:S03]  /*19960*/  F2FP.F16.F32.PACK_AB R151, RZ, R151 ;  /* 0x00000097ff97723e */ /* 0x000fc600000000ff */
[----:B------:R-:W-:Y:S04]  /*19970*/  @P3 STG.E.U16 desc[UR36][R4.64+0x1f0], R148 ;  /* 0x0001f09404003986 */ /* 0x000fe8000c101524 */
[----:B------:R0:W-:Y:S02]  /*19980*/  @P1 STG.E.U16 desc[UR36][R4.64+0x1f2], R149 ;  /* 0x0001f29504001986 */ /* 0x0001e4000c101524 */
[----:B0-----:R-:W-:Y:S02]  /*19990*/  @P5 IMAD.MOV.U32 R4, RZ, RZ, R8 ;  /* 0x000000ffff045224 */ /* 0x001fe400078e0008 */
[----:B------:R-:W-:-:S05]  /*199a0*/  @P5 IMAD.MOV.U32 R5, RZ, RZ, R9 ;  /* 0x000000ffff055224 */ /* 0x000fca00078e0009 */
[----:B------:R0:W-:Y:S04]  /*199b0*/  @P5 STG.E.U16 desc[UR36][R4.64+0x1f0], R150 ;  /* 0x0001f09604005986 */ /* 0x0001e8000c101524 */
[----:B------:R0:W-:Y:S02]  /*199c0*/  @P0 STG.E.U16 desc[UR36][R8.64+0x1f2], R151 ;  /* 0x0001f29708000986 */ /* 0x0001e4000c101524 */
.L_x_540:
[----:B------:R-:W-:Y:S05]  /*199d0*/  BSYNC B0 ;  /* 0x0000000000007941 */ /* 0x000fea0003800000 */
.L_x_32:
[----:B0---4-:R-:W4:Y:S04]  /*199e0*/  LDL.LU R5, [R1+0x200] ;  /* 0x0002000001057983 */ /* 0x011f280000300800 */
[----:B------:R-:W4:Y:S01]  /*199f0*/  LDL.LU R4, [R1+0x204] ;  /* 0x0002040001047983 */ /* 0x000f220000300800 */
[----:B------:R-:W-:Y:S01]  /*19a00*/  ULDC UR4, c[0x0][0xc] ;  /* 0x0000030000047ab9 */ /* 0x000fe20000000800 */
[----:B------:R-:W-:Y:S01]  /*19a10*/  ULDC UR5, c[0x0][0x10] ;  /* 0x0000040000057ab9 */ /* 0x000fe20000000800 */
[----:B------:R-:W4:Y:S01]  /*19a20*/  LDC R3, c[0x0][0x14] ;  /* 0x00000500ff037b82 */ /* 0x000f220000000800 */
[----:B------:R-:W-:Y:S01]  /*19a30*/  UIMAD.WIDE.U32 UR4, UR4, UR5, URZ ;  /* 0x00000005040472a5 */ /* 0x000fe2000f8e003f */
[----:B------:R-:W-:Y:S01]  /*19a40*/  PRMT R0, RZ, 0x7610, R0 ;  /* 0x00007610ff007816 */ /* 0x000fe20000000000 */
[----:B------:R-:W-:Y:S01]  /*19a50*/  UMOV UR42, 0xffffffff ;  /* 0xffffffff002a7882 */ /* 0x000fe20000000000 */
[----:B------:R-:W-:-:S03]  /*19a60*/  IMAD.MOV.U32 R18, RZ, RZ, -0x1 ;  /* 0xffffffffff127424 */ /* 0x000fc600078e00ff */
[----:B----4-:R-:W-:-:S04]  /*19a70*/  IMAD.WIDE.U32 R4, R3, UR4, R4 ;  /* 0x0000000403047c25 */ /* 0x010fc8000f8e0004 */
[----:B------:R-:W-:Y:S01]  /*19a80*/  IMAD R3, R3, UR5, RZ ;  /* 0x0000000503037c24 */ /* 0x000fe2000f8e02ff */
[----:B------:R-:W-:Y:S01]  /*19a90*/  ULDC.64 UR4, c[0x0][0x650] ;  /* 0x0001940000047ab9 */ /* 0x000fe20000000a00 */
[----:B------:R-:W-:Y:S01]  /*19aa0*/  IMAD.MOV.U32 R22, RZ, RZ, R4 ;  /* 0x000000ffff167224 */ /* 0x000fe200078e0004 */
[----:B------:R-:W-:Y:S02]  /*19ab0*/  ISETP.GE.U32.AND P0, PT, R4, UR4, PT ;  /* 0x0000000404007c0c */ /* 0x000fe4000bf06070 */
[----:B------:R-:W-:-:S04]  /*19ac0*/  IADD3 R23, R5, R3, RZ ;  /* 0x0000000305177210 */ /* 0x000fc80007ffe0ff */
[----:B------:R-:W-:Y:S01]  /*19ad0*/  ISETP.GE.U32.AND.EX P0, PT, R23, UR5, PT, P0 ;  /* 0x0000000517007c0c */ /* 0x000fe2000bf06100 */
[----:B------:R0:W-:Y:S04]  /*19ae0*/  STL [R1+0x200], R23 ;  /* 0x0002001701007387 */ /* 0x0001e80000100800 */
[----:B------:R0:W-:Y:S08]  /*19af0*/  STL [R1+0x204], R22 ;  /* 0x0002041601007387 */ /* 0x0001f00000100800 */
[----:B------:R-:W-:Y:S05]  /*19b00*/  @P0 BRA `(.L_x_541) ;  /* 0x0000000400740947 */ /* 0x000fea0003800000 */
[----:B------:R-:W4:Y:S01]  /*19b10*/  S2R R18, SR_CTAID.X ;  /* 0x0000000000127919 */ /* 0x000f220000002500 */
[----:B-----5:R-:W0:Y:S01]  /*19b20*/  LDC.64 R10, c[0x0][0x628] ;  /* 0x00018a00ff0a7b82 */ /* 0x020e220000000a00 */
[----:B------:R-:W-:Y:S01]  /*19b30*/  ULDC UR4, c[0x0][0x150] ;  /* 0x0000540000047ab9 */ /* 0x000fe20000000800 */
[----:B------:R-:W-:Y:S01]  /*19b40*/  MOV R8, R22 ;  /* 0x0000001600087202 */ /* 0x000fe20000000f00 */
[----:B------:R-:W0:Y:S01]  /*19b50*/  S2R R20, SR_CTAID.Y ;  /* 0x0000000000147919 */ /* 0x000e220000002600 */
[----:B------:R-:W-:-:S04]  /*19b60*/  IMAD.MOV.U32 R9, RZ, RZ, R23 ;  /* 0x000000ffff097224 */ /* 0x000fc800078e0017 */
[----:B------:R-:W4:Y:S08]  /*19b70*/  LDC R21, c[0x0][0x144] ;  /* 0x00005100ff157b82 */ /* 0x000f300000000800 */
[----:B-123--:R-:W1:Y:S08]  /*19b80*/  LDC R12, c[0x0][0x630] ;  /* 0x00018c00ff0c7b82 */ /* 0x00ee700000000800 */
[----:B------:R-:W2:Y:S01]  /*19b90*/  LDC.64 R14, c[0x0][0x620] ;  /* 0x00018800ff0e7b82 */ /* 0x000ea20000000a00 */
[----:B0-----:R-:W-:-:S04]  /*19ba0*/  ISETP.NE.U32.AND P0, PT, R10, RZ, PT ;  /* 0x000000ff0a00720c */ /* 0x001fc80003f05070 */
[----:B------:R-:W-:Y:S02]  /*19bb0*/  ISETP.NE.AND.EX P0, PT, R11, RZ, PT, P0 ;  /* 0x000000ff0b00720c */ /* 0x000fe40003f05300 */
[----:B----4-:R-:W-:-:S05]  /*19bc0*/  I2FP.F32.U32 R0, R18 ;  /* 0x0000001200007245 */ /* 0x010fca0000201000 */
[----:B------:R-:W-:-:S04]  /*19bd0*/  FMUL R0, R0, UR4 ;  /* 0x0000000400007c20 */ /* 0x000fc80008400000 */
[----:B------:R0:W3:Y:S02]  /*19be0*/  F2I.U32.TRUNC.NTZ R19, R0 ;  /* 0x0000000000137305 */ /* 0x0000e4000020f000 */
[----:B-1----:R-:W-:Y:S05]  /*19bf0*/  @!P0 BRA `(.L_x_542) ;  /* 0x0000000000288947 */ /* 0x002fea0003800000 */
[----:B0-----:R-:W0:Y:S02]  /*19c00*/  LDC R0, c[0x0][0x634] ;  /* 0x00018d00ff007b82 */ /* 0x001e240000000800 */
[----:B0-----:R-:W-:-:S05]  /*19c10*/  IADD3 R3, P0, R22, R0, RZ ;  /* 0x0000000016037210 */ /* 0x001fca0007f1e0ff */
        /* <DEDUP_REMOVED lines=8> */
.L_x_542:
[----:B------:R-:W1:Y:S01]  /*19ca0*/  LDC.64 R26, c[0x0][0x640] ;  /* 0x00019000ff1a7b82 */ /* 0x000e620000000a00 */
[-CC-:B------:R-:W-:Y:S01]  /*19cb0*/  SHF.R.U64 R25, R8, R12.reuse, R9.reuse ;  /* 0x0000000c08197219 */ /* 0x180fe20000001209 */
[----:B------:R-:W-:Y:S01]  /*19cc0*/  IMAD.MOV.U32 R4, RZ, RZ, R22 ;  /* 0x000000ffff047224 */ /* 0x000fe200078e0016 */
[----:B0-----:R-:W-:Y:S01]  /*19cd0*/  SHF.R.U32.HI R0, RZ, R12, R9 ;  /* 0x0000000cff007219 */ /* 0x001fe20000011609 */
[----:B------:R-:W-:Y:S01]  /*19ce0*/  ULDC UR4, c[0x0][0x154] ;  /* 0x0000550000047ab9 */ /* 0x000fe20000000800 */
[----:B------:R-:W-:Y:S01]  /*19cf0*/  IADD3 R3, P0, RZ, -R25, RZ ;  /* 0x80000019ff037210 */ /* 0x000fe20007f1e0ff */
[----:B------:R-:W-:Y:S01]  /*19d00*/  IMAD.MOV.U32 R7, RZ, RZ, 0x1 ;  /* 0x00000001ff077424 */ /* 0x000fe200078e00ff */
[----:B---3--:R-:W-:Y:S01]  /*19d10*/  IADD3 R19, -R19, RZ, RZ ;  /* 0x000000ff13137210 */ /* 0x008fe20007ffe1ff */
[----:B------:R-:W0:Y:S02]  /*19d20*/  LDC R6, c[0x0][0x618] ;  /* 0x00018600ff067b82 */ /* 0x000e240000000800 */
[----:B------:R-:W-:-:S02]  /*19d30*/  IMAD.X R5, RZ, RZ, ~R0, P0 ;  /* 0x000000ffff057224 */ /* 0x000fc400000e0e00 */
[----:B------:R-:W-:Y:S02]  /*19d40*/  IMAD R22, R21, R19, R18 ;  /* 0x0000001315167224 */ /* 0x000fe400078e0212 */
[-C--:B--2---:R-:W-:Y:S02]  /*19d50*/  IMAD R0, R5, R14.reuse, RZ ;  /* 0x0000000e05007224 */ /* 0x084fe400078e02ff */
[----:B------:R-:W2:Y:S01]  /*19d60*/  LDC R8, c[0x0][0x608] ;  /* 0x00018200ff087b82 */ /* 0x000ea20000000800 */
[----:B------:R-:W-:Y:S02]  /*19d70*/  IMAD.MOV.U32 R5, RZ, RZ, R23 ;  /* 0x000000ffff057224 */ /* 0x000fe400078e0017 */
[----:B------:R-:W-:-:S05]  /*19d80*/  IMAD.WIDE.U32 R4, R3, R14, R4 ;  /* 0x0000000e03047225 */ /* 0x000fca00078e0004 */
[----:B------:R-:W3:Y:S01]  /*19d90*/  LDC R24, c[0x0][0x658] ;  /* 0x00019600ff187b82 */ /* 0x000ee20000000800 */
[----:B------:R-:W-:Y:S01]  /*19da0*/  IMAD R3, R3, R15, R0 ;  /* 0x0000000f03037224 */ /* 0x000fe200078e0200 */
[----:B------:R-:W-:Y:S02]  /*19db0*/  I2FP.F32.U32 R0, R20 ;  /* 0x0000001400007245 */ /* 0x000fe40000201000 */
[----:B-1----:R-:W-:Y:S02]  /*19dc0*/  ISETP.NE.U32.AND P0, PT, R26, RZ, PT ;  /* 0x000000ff1a00720c */ /* 0x002fe40003f05070 */
[----:B------:R-:W-:Y:S01]  /*19dd0*/  IADD3 R3, R5, R3, RZ ;  /* 0x0000000305037210 */ /* 0x000fe20007ffe0ff */
[----:B------:R-:W-:Y:S01]  /*19de0*/  FMUL R0, R0, UR4 ;  /* 0x0000000400007c20 */ /* 0x000fe20008400000 */
[----:B------:R-:W1:Y:S01]  /*19df0*/  LDC R15, c[0x0][0x148] ;  /* 0x00005200ff0f7b82 */ /* 0x000e620000000800 */
[----:B------:R-:W-:Y:S01]  /*19e00*/  ISETP.NE.AND.EX P0, PT, R27, RZ, PT, P0 ;  /* 0x000000ff1b00720c */ /* 0x000fe20003f05300 */
[----:B------:R-:W-:Y:S01]  /*19e10*/  IMAD.MOV.U32 R5, RZ, RZ, -0x1 ;  /* 0xffffffffff057424 */ /* 0x000fe200078e00ff */
[-CC-:B0-----:R-:W-:Y:S01]  /*19e20*/  SHF.R.U64 R12, R4, R6.reuse, R3.reuse ;  /* 0x00000006040c7219 */ /* 0x181fe20000001203 */
[----:B------:R0:W4:Y:S01]  /*19e30*/  F2I.U32.TRUNC.NTZ R13, R0 ;  /* 0x00000000000d7305 */ /* 0x000122000020f000 */
[----:B------:R-:W-:-:S03]  /*19e40*/  SHF.R.U32.HI R3, RZ, R6, R3 ;  /* 0x00000006ff037219 */ /* 0x000fc60000011603 */
[----:B------:R-:W0:Y:S01]  /*19e50*/  LDC R18, c[0x0][0x600] ;  /* 0x00018000ff127b82 */ /* 0x000e220000000800 */
[-CC-:B--2---:R-:W-:Y:S02]  /*19e60*/  SHF.R.U64 R10, R12, R8.reuse, R3.reuse ;  /* 0x000000080c0a7219 */ /* 0x184fe40000001203 */
[----:B------:R-:W-:-:S05]  /*19e70*/  SHF.R.U32.HI R3, RZ, R8, R3 ;  /* 0x00000008ff037219 */ /* 0x000fca0000011603 */
[----:B------:R-:W2:Y:S01]  /*19e80*/  LDC R19, c[0x0][0x648] ;  /* 0x00019200ff137b82 */ /* 0x000ea20000000800 */
[-C--:B---3--:R-:W-:Y:S02]  /*19e90*/  SHF.L.U32 R4, R5, R24.reuse, RZ ;  /* 0x0000001805047219 */ /* 0x088fe400000006ff */
[-CC-:B------:R-:W-:Y:S02]  /*19ea0*/  SHF.R.U64 R14, R10, R24.reuse, R3.reuse ;  /* 0x000000180a0e7219 */ /* 0x180fe40000001203 */
[----:B------:R-:W-:Y:S02]  /*19eb0*/  SHF.R.U32.HI R5, RZ, R24, R3 ;  /* 0x00000018ff057219 */ /* 0x000fe40000011603 */
[----:B------:R-:W-:Y:S01]  /*19ec0*/  LOP3.LUT R163, RZ, R4, RZ, 0x33, !PT ;  /* 0x00000004ffa37212 */ /* 0x000fe200078e33ff */
[----:B------:R-:W3:Y:S01]  /*19ed0*/  LDC R21, c[0x0][0x638] ;  /* 0x00018e00ff157b82 */ /* 0x000ee20000000800 */
[----:B------:R-:W-:Y:S02]  /*19ee0*/  SHF.L.U32 R24, R7, R24, RZ ;  /* 0x0000001807187219 */ /* 0x000fe400000006ff */
[----:B------:R-:W-:-:S05]  /*19ef0*/  MOV R4, R14 ;  /* 0x0000000e00047202 */ /* 0x000fca0000000f00 */
[----:B------:R-:W0:Y:S01]  /*19f00*/  LDC R23, c[0x0][0x610] ;  /* 0x00018400ff177b82 */ /* 0x000e220000000800 */
[----:B----4-:R-:W-:Y:S05]  /*19f10*/  @!P0 BRA `(.L_x_543) ;  /* 0x0000000000288947 */ /* 0x010fea0003800000 */
[----:B------:R-:W4:Y:S02]  /*19f20*/  LDC R3, c[0x0][0x64c] ;  /* 0x00019300ff037b82 */ /* 0x000f240000000800 */
[----:B----4-:R-:W-:-:S05]  /*19f30*/  IADD3 R3, P0, R14, R3, RZ ;  /* 0x000000030e037210 */ /* 0x010fca0007f1e0ff */
[----:B------:R-:W-:-:S04]  /*19f40*/  IMAD.X R11, RZ, RZ, R5, P0 ;  /* 0x000000ffff0b7224 */ /* 0x000fc800000e0605 */
[----:B------:R-:W-:-:S04]  /*19f50*/  IMAD.WIDE.U32 R4, R11, R26, RZ ;  /* 0x0000001a0b047225 */ /* 0x000fc800078e00ff */
[----:B------:R-:W-:-:S04]  /*19f60*/  IMAD.WIDE.U32 R6, P0, R3, R27, R4 ;  /* 0x0000001b03067225 */ /* 0x000fc80007800004 */
[----:B------:R-:W-:Y:S01]  /*19f70*/  IMAD.WIDE.U32 R4, R3, R26, RZ ;  /* 0x0000001a03047225 */ /* 0x000fe200078e00ff */
[----:B------:R-:W-:-:S03]  /*19f80*/  MOV R8, R7 ;  /* 0x0000000700087202 */ /* 0x000fc60000000f00 */
[----:B------:R-:W-:Y:S01]  /*19f90*/  IMAD.X R9, RZ, RZ, RZ, P0 ;  /* 0x000000ffff097224 */ /* 0x000fe200000e06ff */
[----:B------:R-:W-:-:S05]  /*19fa0*/  IADD3 RZ, P0, R5, R6, RZ ;  /* 0x0000000605ff7210 */ /* 0x000fca0007f1e0ff */
[----:B------:R-:W-:-:S08]  /*19fb0*/  IMAD.WIDE.U32.X R4, R11, R27, R8, P0 ;  /* 0x0000001b0b047225 */ /* 0x000fd000000e0408 */
.L_x_543:
[----:B------:R-:W4:Y:S01]  /*19fc0*/  LDC R3, c[0x0][0x65c] ;  /* 0x00019700ff037b82 */ /* 0x000f220000000800 */
[----:B0-2---:R-:W-:Y:S01]  /*19fd0*/  SHF.R.U64 R0, R4, R19, R5 ;  /* 0x0000001304007219 */ /* 0x005fe20000001205 */
[----:B------:R-:W-:Y:S01]  /*19fe0*/  VIADD R5, R18, 0xffffffff ;  /* 0xffffffff12057836 */ /* 0x000fe20000000000 */
[----:B------:R-:W-:Y:S01]  /*19ff0*/  LOP3.LUT R163, R10, R163, RZ, 0xc0, !PT ;  /* 0x000000a30aa37212 */ /* 0x000fe200078ec0ff */
[----:B------:R-:W-:Y:S01]  /*1a000*/  IMAD.MOV R13, RZ, RZ, -R13 ;  /* 0x000000ffff0d7224 */ /* 0x000fe200078e0a0d */
[----:B------:R-:W-:Y:S02]  /*1a010*/  R2UR UR42, R25 ;  /* 0x00000000192a72ca */ /* 0x000fe400000e0000 */
[----:B------:R-:W-:Y:S01]  /*1a020*/  LOP3.LUT R5, R12, R5, RZ, 0xc0, !PT ;  /* 0x000000050c057212 */ /* 0x000fe200078ec0ff */
[----:B------:R-:W-:Y:S01]  /*1a030*/  IMAD R163, R24, R0, R163 ;  /* 0x0000000018a37224 */ /* 0x000fe200078e02a3 */
[----:B----4-:R-:W-:Y:S02]  /*1a040*/  ISETP.NE.AND P0, PT, R3, 0x1, PT ;  /* 0x000000010300780c */ /* 0x010fe40003f05270 */
[----:B------:R-:W-:-:S05]  /*1a050*/  IADD3 R3, -R0, RZ, RZ ;  /* 0x000000ff00037210 */ /* 0x000fca0007ffe1ff */
[----:B---3--:R-:W-:Y:S02]  /*1a060*/  IMAD R0, R3, R21, R14 ;  /* 0x0000001503007224 */ /* 0x008fe400078e020e */
[----:B------:R-:W-:Y:S02]  /*1a070*/  IMAD.MOV.U32 R3, RZ, RZ, 0x1 ;  /* 0x00000001ff037424 */ /* 0x000fe400078e00ff */
[----:B------:R-:W-:Y:S02]  /*1a080*/  IMAD R0, R0, R18, R5 ;  /* 0x0000001200007224 */ /* 0x000fe400078e0205 */
[----:B-1----:R-:W-:-:S04]  /*1a090*/  @P0 IMAD R22, R15, R13, R20 ;  /* 0x0000000d0f160224 */ /* 0x002fc800078e0214 */
[----:B------:R-:W-:-:S05]  /*1a0a0*/  IMAD R163, R163, R23, R22 ;  /* 0x00000017a3a37224 */ /* 0x000fca00078e0216 */
[----:B------:R-:W-:Y:S02]  /*1a0b0*/  SEL R18, R0, R163, !P0 ;  /* 0x000000a300127207 */ /* 0x000fe40004000000 */
[----:B------:R-:W-:Y:S02]  /*1a0c0*/  SEL R163, R163, R0, !P0 ;  /* 0x00000000a3a37207 */ /* 0x000fe40004000000 */
[----:B------:R-:W-:-:S07]  /*1a0d0*/  PRMT R0, R3, 0x7610, R0 ;  /* 0x0000761003007816 */ /* 0x000fce0000000000 */
.L_x_541:
[----:B------:R-:W-:Y:S01]  /*1a0e0*/  LOP3.LUT P0, RZ, R0, 0xff, RZ, 0xc0, !PT ;  /* 0x000000ff00ff7812 */ /* 0x000fe2000780c0ff */
[----:B0-----:R-:W-:-:S12]  /*1a0f0*/  IMAD.MOV.U32 R22, RZ, RZ, R163 ;  /* 0x000000ffff167224 */ /* 0x001fd800078e00a3 */
[----:B------:R-:W-:Y:S05]  /*1a100*/  @P0 BRA `(.L_x_544) ;  /* 0xfffffe7000540947 */ /* 0x000fea000383ffff */
[----:B------:R-:W-:Y:S05]  /*1a110*/  EXIT ;  /* 0x000000000000794d */ /* 0x000fea0003800000 */
.L_x_7:
[----:B------:R-:W2:Y:S01]  /*1a120*/  LDL R18, [R1+0x204] ;  /* 0x0002040001127983 */ /* 0x000ea20000100800 */
[----:B------:R-:W-:-:S03]  /*1a130*/  ULDC.64 UR4, c[0x0][0x650] ;  /* 0x0001940000047ab9 */ /* 0x000fc60000000a00 */
[----:B------:R-:W3:Y:S01]  /*1a140*/  LDL R22, [R1+0x200] ;  /* 0x0002000001167983 */ /* 0x000ee20000100800 */
[----:B------:R-:W-:Y:S01]  /*1a150*/  PRMT R5, RZ, 0x7610, R5 ;  /* 0x00007610ff057816 */ /* 0x000fe20000000005 */
[----:B------:R-:W-:Y:S01]  /*1a160*/  IMAD.MOV.U32 R4, RZ, RZ, -0x1 ;  /* 0xffffffffff047424 */ /* 0x000fe200078e00ff */
[----:B------:R-:W-:Y:S01]  /*1a170*/  MOV R12, 0xffffffff ;  /* 0xffffffff000c7802 */ /* 0x000fe20000000f00 */
[----:B------:R-:W-:Y:S01]  /*1a180*/  IMAD.MOV.U32 R13, RZ, RZ, -0x1 ;  /* 0xffffffffff0d7424 */ /* 0x000fe200078e00ff */
[----:B--2---:R-:W-:-:S04]  /*1a190*/  ISETP.GE.U32.AND P0, PT, R18, UR4, PT ;  /* 0x0000000412007c0c */ /* 0x004fc8000bf06070 */
[----:B---3--:R-:W-:-:S13]  /*1a1a0*/  ISETP.GE.U32.AND.EX P0, PT, R22, UR5, PT, P0 ;  /* 0x0000000516007c0c */ /* 0x008fda000bf06100 */
[----:B------:R-:W-:Y:S05]  /*1a1b0*/  @P0 BRA `(.L_x_545) ;  /* 0x0000000400340947 */ /* 0x000fea0003800000 */
[----:B------:R-:W1:Y:S01]  /*1a1c0*/  LDC.64 R12, c[0x0][0x628] ;  /* 0x00018a00ff0c7b82 */ /* 0x000e620000000a00 */
[----:B------:R-:W-:Y:S01]  /*1a1d0*/  MOV R8, R18 ;  /* 0x0000001200087202 */ /* 0x000fe20000000f00 */
[----:B------:R-:W-:-:S06]  /*1a1e0*/  IMAD.MOV.U32 R9, RZ, RZ, R22 ;  /* 0x000000ffff097224 */ /* 0x000fcc00078e0016 */
[----:B------:R-:W2:Y:S08]  /*1a1f0*/  LDC R10, c[0x0][0x630] ;  /* 0x00018c00ff0a7b82 */ /* 0x000eb00000000800 */
[----:B------:R-:W3:Y:S01]  /*1a200*/  LDC.64 R16, c[0x0][0x620] ;  /* 0x00018800ff107b82 */ /* 0x000ee20000000a00 */
[----:B-1----:R-:W-:-:S04]  /*1a210*/  ISETP.NE.U32.AND P0, PT, R12, RZ, PT ;  /* 0x000000ff0c00720c */ /* 0x002fc80003f05070 */
[----:B------:R-:W-:-:S13]  /*1a220*/  ISETP.NE.AND.EX P0, PT, R13, RZ, PT, P0 ;  /* 0x000000ff0d00720c */ /* 0x000fda0003f05300 */
[----:B--23--:R-:W-:Y:S05]  /*1a230*/  @!P0 BRA `(.L_x_546) ;  /* 0x0000000000288947 */ /* 0x00cfea0003800000 */
[----:B------:R-:W1:Y:S02]  /*1a240*/  LDC R4, c[0x0][0x634] ;  /* 0x00018d00ff047b82 */ /* 0x000e640000000800 */
[----:B-1----:R-:W-:-:S05]  /*1a250*/  IADD3 R9, P0, R18, R4, RZ ;  /* 0x0000000412097210 */ /* 0x002fca0007f1e0ff */
[----:B0-----:R-:W-:-:S04]  /*1a260*/  IMAD.X R15, RZ, RZ, R22, P0 ;  /* 0x000000ffff0f7224 */ /* 0x001fc800000e0616 */
[----:B------:R-:W-:-:S04]  /*1a270*/  IMAD.WIDE.U32 R4, R15, R12, RZ ;  /* 0x0000000c0f047225 */ /* 0x000fc800078e00ff */
[----:B------:R-:W-:-:S04]  /*1a280*/  IMAD.WIDE.U32 R6, P0, R9, R13, R4 ;  /* 0x0000000d09067225 */ /* 0x000fc80007800004 */
[----:B------:R-:W-:Y:S01]  /*1a290*/  IMAD.WIDE.U32 R4, R9, R12, RZ ;  /* 0x0000000c09047225 */ /* 0x000fe200078e00ff */
[----:B------:R-:W-:-:S03]  /*1a2a0*/  IADD3.X R9, RZ, RZ, RZ, P0, !PT ;  /* 0x000000ffff097210 */ /* 0x000fc600007fe4ff */
[----:B------:R-:W-:Y:S01]  /*1a2b0*/  IMAD.MOV.U32 R8, RZ, RZ, R7 ;  /* 0x000000ffff087224 */ /* 0x000fe200078e0007 */
[----:B------:R-:W-:-:S05]  /*1a2c0*/  IADD3 RZ, P0, R5, R6, RZ ;  /* 0x0000000605ff7210 */ /* 0x000fca0007f1e0ff */
[----:B------:R-:W-:-:S08]  /*1a2d0*/  IMAD.WIDE.U32.X R8, R15, R13, R8, P0 ;  /* 0x0000000d0f087225 */ /* 0x000fd000000e0408 */
.L_x_546:
[----:B------:R-:W1:Y:S01]  /*1a2e0*/  LDC.64 R20, c[0x0][0x640] ;  /* 0x00019000ff147b82 */ /* 0x000e620000000a00 */
[-CC-:B0-----:R-:W-:Y:S01]  /*1a2f0*/  SHF.R.U64 R15, R8, R10.reuse, R9.reuse ;  /* 0x0000000a080f7219 */ /* 0x181fe20000001209 */
[----:B------:R-:W-:Y:S01]  /*1a300*/  IMAD.MOV.U32 R24, RZ, RZ, 0x1 ;  /* 0x00000001ff187424 */ /* 0x000fe200078e00ff */
[----:B------:R-:W-:Y:S02]  /*1a310*/  SHF.R.U32.HI R4, RZ, R10, R9 ;  /* 0x0000000aff047219 */ /* 0x000fe40000011609 */
[----:B------:R-:W-:-:S03]  /*1a320*/  IADD3 R7, P0, RZ, -R15, RZ ;  /* 0x8000000fff077210 */ /* 0x000fc60007f1e0ff */
[----:B------:R-:W0:Y:S02]  /*1a330*/  LDC R8, c[0x0][0x618] ;  /* 0x00018600ff087b82 */ /* 0x000e240000000800 */
[----:B------:R-:W-:Y:S01]  /*1a340*/  IMAD.X R5, RZ, RZ, ~R4, P0 ;  /* 0x000000ffff057224 */ /* 0x000fe200000e0e04 */
[----:B------:R-:W-:-:S03]  /*1a350*/  MOV R4, R18 ;  /* 0x0000001200047202 */ /* 0x000fc60000000f00 */
[-C--:B------:R-:W-:Y:S02]  /*1a360*/  IMAD R6, R5, R16.reuse, RZ ;  /* 0x0000001005067224 */ /* 0x080fe400078e02ff */
[----:B------:R-:W2:Y:S01]  /*1a370*/  LDC R12, c[0x0][0x608] ;  /* 0x00018200ff0c7b82 */ /* 0x000ea20000000800 */
[----:B------:R-:W-:Y:S02]  /*1a380*/  IMAD.MOV.U32 R5, RZ, RZ, R22 ;  /* 0x000000ffff057224 */ /* 0x000fe400078e0016 */
[----:B------:R-:W-:-:S05]  /*1a390*/  IMAD.WIDE.U32 R4, R7, R16, R4 ;  /* 0x0000001007047225 */ /* 0x000fca00078e0004 */
[----:B------:R-:W3:Y:S01]  /*1a3a0*/  LDC R19, c[0x0][0x658] ;  /* 0x00019600ff137b82 */ /* 0x000ee20000000800 */
[----:B------:R-:W-:Y:S01]  /*1a3b0*/  IMAD R7, R7, R17, R6 ;  /* 0x0000001107077224 */ /* 0x000fe200078e0206 */
[----:B-1----:R-:W-:Y:S02]  /*1a3c0*/  ISETP.NE.U32.AND P0, PT, R20, RZ, PT ;  /* 0x000000ff1400720c */ /* 0x002fe40003f05070 */
[----:B------:R-:W-:Y:S01]  /*1a3d0*/  MOV R6, 0xffffffff ;  /* 0xffffffff00067802 */ /* 0x000fe20000000f00 */
[----:B------:R-:W-:Y:S01]  /*1a3e0*/  IMAD.IADD R5, R5, 0x1, R7 ;  /* 0x0000000105057824 */ /* 0x000fe200078e0207 */
[----:B------:R-:W-:Y:S02]  /*1a3f0*/  ISETP.NE.AND.EX P0, PT, R21, RZ, PT, P0 ;  /* 0x000000ff1500720c */ /* 0x000fe40003f05300 */
[----:B------:R-:W1:Y:S02]  /*1a400*/  LDC R16, c[0x0][0x600] ;  /* 0x00018000ff107b82 */ /* 0x000e640000000800 */
[----:B0-----:R-:W-:-:S02]  /*1a410*/  SHF.R.U64 R10, R4, R8, R5 ;  /* 0x00000008040a7219 */ /* 0x001fc40000001205 */
[----:B------:R-:W-:-:S04]  /*1a420*/  SHF.R.U32.HI R5, RZ, R8, R5 ;  /* 0x00000008ff057219 */ /* 0x000fc80000011605 */
[----:B------:R-:W0:Y:S01]  /*1a430*/  LDC R18, c[0x0][0x648] ;  /* 0x00019200ff127b82 */ /* 0x000e220000000800 */
[-CC-:B--2---:R-:W-:Y:S02]  /*1a440*/  SHF.R.U64 R17, R10, R12.reuse, R5.reuse ;  /* 0x0000000c0a117219 */ /* 0x184fe40000001205 */
[----:B------:R-:W-:-:S05]  /*1a450*/  SHF.R.U32.HI R4, RZ, R12, R5 ;  /* 0x0000000cff047219 */ /* 0x000fca0000011605 */
[----:B------:R-:W2:Y:S01]  /*1a460*/  LDC R22, c[0x0][0x638] ;  /* 0x00018e00ff167b82 */ /* 0x000ea20000000800 */
[-CC-:B---3--:R-:W-:Y:S02]  /*1a470*/  SHF.R.U64 R12, R17, R19.reuse, R4.reuse ;  /* 0x00000013110c7219 */ /* 0x188fe40000001204 */
[-C--:B------:R-:W-:Y:S02]  /*1a480*/  SHF.L.U32 R6, R6, R19.reuse, RZ ;  /* 0x0000001306067219 */ /* 0x080fe400000006ff */
[----:B------:R-:W-:Y:S01]  /*1a490*/  SHF.R.U32.HI R5, RZ, R19, R4 ;  /* 0x00000013ff057219 */ /* 0x000fe20000011604 */
[----:B------:R-:W-:Y:S01]  /*1a4a0*/  IMAD.MOV.U32 R4, RZ, RZ, R12 ;  /* 0x000000ffff047224 */ /* 0x000fe200078e000c */
[----:B------:R-:W-:Y:S01]  /*1a4b0*/  LOP3.LUT R26, RZ, R6, RZ, 0x33, !PT ;  /* 0x00000006ff1a7212 */ /* 0x000fe200078e33ff */
[----:B------:R-:W3:Y:S01]  /*1a4c0*/  LDC R23, c[0x0][0x610] ;  /* 0x00018400ff177b82 */ /* 0x000ee20000000800 */
[----:B------:R-:W-:Y:S05]  /*1a4d0*/  @!P0 BRA `(.L_x_547) ;  /* 0x0000000000288947 */ /* 0x000fea0003800000 */
[----:B------:R-:W4:Y:S02]  /*1a4e0*/  LDC R9, c[0x0][0x64c] ;  /* 0x00019300ff097b82 */ /* 0x000f240000000800 */
[----:B----4-:R-:W-:-:S04]  /*1a4f0*/  IADD3 R9, P0, R12, R9, RZ ;  /* 0x000000090c097210 */ /* 0x010fc80007f1e0ff */
[----:B------:R-:W-:-:S05]  /*1a500*/  IADD3.X R13, RZ, R5, RZ, P0, !PT ;  /* 0x00000005ff0d7210 */ /* 0x000fca00007fe4ff */
[----:B------:R-:W-:-:S04]  /*1a510*/  IMAD.WIDE.U32 R4, R13, R20, RZ ;  /* 0x000000140d047225 */ /* 0x000fc800078e00ff */
[----:B------:R-:W-:-:S04]  /*1a520*/  IMAD.WIDE.U32 R6, P0, R9, R21, R4 ;  /* 0x0000001509067225 */ /* 0x000fc80007800004 */
[----:B------:R-:W-:-:S04]  /*1a530*/  IMAD.WIDE.U32 R4, R9, R20, RZ ;  /* 0x0000001409047225 */ /* 0x000fc800078e00ff */
[----:B------:R-:W-:Y:S01]  /*1a540*/  IMAD.X R9, RZ, RZ, RZ, P0 ;  /* 0x000000ffff097224 */ /* 0x000fe200000e06ff */
[----:B------:R-:W-:Y:S01]  /*1a550*/  IADD3 RZ, P0, R5, R6, RZ ;  /* 0x0000000605ff7210 */ /* 0x000fe20007f1e0ff */
[----:B------:R-:W-:-:S04]  /*1a560*/  IMAD.MOV.U32 R8, RZ, RZ, R7 ;  /* 0x000000ffff087224 */ /* 0x000fc800078e0007 */
[----:B------:R-:W-:-:S08]  /*1a570*/  IMAD.WIDE.U32.X R4, R13, R21, R8, P0 ;  /* 0x000000150d047225 */ /* 0x000fd000000e0408 */
.L_x_547:
[----:B------:R-:W4:Y:S01]  /*1a580*/  LDC R6, c[0x0][0x65c] ;  /* 0x00019700ff067b82 */ /* 0x000f220000000800 */
[----:B0-----:R-:W-:Y:S02]  /*1a590*/  SHF.R.U64 R4, R4, R18, R5 ;  /* 0x0000001204047219 */ /* 0x001fe40000001205 */
[----:B------:R-:W-:Y:S02]  /*1a5a0*/  SHF.L.U32 R24, R24, R19, RZ ;  /* 0x0000001318187219 */ /* 0x000fe400000006ff */
[----:B------:R-:W-:Y:S01]  /*1a5b0*/  LOP3.LUT R3, R17, R26, RZ, 0xc0, !PT ;  /* 0x0000001a11037212 */ /* 0x000fe200078ec0ff */
[----:B------:R-:W-:Y:S01]  /*1a5c0*/  IMAD.MOV R5, RZ, RZ, -R4 ;  /* 0x000000ffff057224 */ /* 0x000fe200078e0a04 */
[----:B-1----:R-:W-:Y:S02]  /*1a5d0*/  IADD3 R7, R16, -0x1, RZ ;  /* 0xffffffff10077810 */ /* 0x002fe40007ffe0ff */
[----:B------:R-:W-:Y:S01]  /*1a5e0*/  MOV R13, R15 ;  /* 0x0000000f000d7202 */ /* 0x000fe20000000f00 */
[----:B------:R-:W-:Y:S01]  /*1a5f0*/  IMAD R3, R24, R4, R3 ;  /* 0x0000000418037224 */ /* 0x000fe200078e0203 */
[----:B------:R-:W-:-:S02]  /*1a600*/  LOP3.LUT R7, R10, R7, RZ, 0xc0, !PT ;  /* 0x000000070a077212 */ /* 0x000fc400078ec0ff */
[----:B----4-:R-:W-:-:S13]  /*1a610*/  ISETP.NE.AND P0, PT, R6, 0x1, PT ;  /* 0x000000010600780c */ /* 0x010fda0003f05270 */
[----:B------:R-:W-:Y:S02]  /*1a620*/  @P0 IMAD R0, R11, R14, R2 ;  /* 0x0000000e0b000224 */ /* 0x000fe400078e0202 */
[----:B--2---:R-:W-:Y:S02]  /*1a630*/  IMAD R2, R5, R22, R12 ;  /* 0x0000001605027224 */ /* 0x004fe400078e020c */
[----:B---3--:R-:W-:Y:S02]  /*1a640*/  IMAD R0, R3, R23, R0 ;  /* 0x0000001703007224 */ /* 0x008fe400078e0200 */
[----:B------:R-:W-:Y:S02]  /*1a650*/  IMAD R3, R2, R16, R7 ;  /* 0x0000001002037224 */ /* 0x000fe400078e0207 */
[----:B------:R-:W-:-:S03]  /*1a660*/  IMAD.MOV.U32 R5, RZ, RZ, 0x1 ;  /* 0x00000001ff057424 */ /* 0x000fc600078e00ff */
[----:B------:R-:W-:Y:S02]  /*1a670*/  SEL R4, R3, R0, !P0 ;  /* 0x0000000003047207 */ /* 0x000fe40004000000 */
[----:B------:R-:W-:-:S07]  /*1a680*/  SEL R12, R0, R3, !P0 ;  /* 0x00000003000c7207 */ /* 0x000fce0004000000 */
.L_x_545:
[----:B------:R-:W-:-:S08]  /*1a690*/  NOP ;  /* 0x0000000000007918 */ /* 0x000fd00000000000 */
[----:B0-----:R-:W0:-:S00]  /*1a6a0*/  USETMAXREG.DEALLOC.CTAPOOL 0x28 ;  /* 0x00000028000079c8 */ /* 0x001e0000080e0500 */
[----:B------:R-:W-:-:S13]  /*1a6b0*/  ISETP.NE.AND P0, PT, RZ, UR8, PT ;  /* 0x00000008ff007c0c */ /* 0x000fda000bf05270 */
[----:B------:R-:W-:Y:S05]  /*1a6c0*/  @P0 EXIT ;  /* 0x000000000000094d */ /* 0x000fea0003800000 */
[----:B0-----:R-:W-:Y:S01]  /*1a6d0*/  LOP3.LUT P0, RZ, R5, 0xff, RZ, 0xc0, !PT ;  /* 0x000000ff05ff7812 */ /* 0x001fe2000780c0ff */
[----:B------:R-:W-:Y:S02]  /*1a6e0*/  IMAD.MOV.U32 R11, RZ, RZ, 0x1 ;  /* 0x00000001ff0b7424 */ /* 0x000fe400078e00ff */
[----:B------:R-:W-:-:S10]  /*1a6f0*/  IMAD.MOV.U32 R10, RZ, RZ, RZ ;  /* 0x000000ffff0a7224 */ /* 0x000fd400078e00ff */
[----:B------:R-:W-:Y:S05]  /*1a700*/  @!P0 BRA `(.L_x_548) ;  /* 0x0000000c00648947 */ /* 0x000fea0003800000 */
[----:B------:R-:W0:Y:S01]  /*1a710*/  LDC R0, c[0x0][0x28c] ;  /* 0x0000a300ff007b82 */ /* 0x000e220000000800 */
[----:B------:R-:W1:Y:S01]  /*1a720*/  S2R R6, SR_CgaCtaId ;  /* 0x0000000000067919 */ /* 0x000e620000008800 */
[----:B------:R-:W-:Y:S01]  /*1a730*/  ULDC UR5, c[0x0][0x658] ;  /* 0x0001960000057ab9 */ /* 0x000fe20000000800 */
[----:B------:R-:W-:Y:S01]  /*1a740*/  UMOV UR7, 0xffffffff ;  /* 0xffffffff00077882 */ /* 0x000fe20000000000 */
[----:B------:R-:W-:Y:S01]  /*1a750*/  ULDC UR6, c[0x0][0xc] ;  /* 0x0000030000067ab9 */ /* 0x000fe20000000800 */
[----:B------:R-:W-:Y:S01]  /*1a760*/  USHF.L.U32 UR8, UR7, UR5, URZ ;  /* 0x0000000507087299 */ /* 0x000fe2000800063f */
[----:B------:R-:W-:Y:S01]  /*1a770*/  BSSY B0, `(.L_x_548) ;  /* 0x00000d2000007945 */ /* 0x000fe20003800000 */
[----:B------:R-:W-:Y:S01]  /*1a780*/  UMOV UR9, 0x1 ;  /* 0x0000000100097882 */ /* 0x000fe20000000000 */
[----:B------:R-:W-:Y:S01]  /*1a790*/  ULDC UR7, c[0x0][0x10] ;  /* 0x0000040000077ab9 */ /* 0x000fe20000000800 */
[----:B------:R-:W-:Y:S01]  /*1a7a0*/  USHF.L.U32 UR18, UR9, UR5, URZ ;  /* 0x0000000509127299 */ /* 0x000fe2000800063f */
[----:B------:R-:W-:Y:S01]  /*1a7b0*/  IMAD.MOV.U32 R8, RZ, RZ, 0x1 ;  /* 0x00000001ff087424 */ /* 0x000fe200078e00ff */
[----:B------:R-:W-:Y:S01]  /*1a7c0*/  UIMAD.WIDE.U32 UR6, UR6, UR7, URZ ;  /* 0x00000007060672a5 */ /* 0x000fe2000f8e003f */
[----:B------:R-:W-:Y:S01]  /*1a7d0*/  IMAD.MOV.U32 R11, RZ, RZ, 0x1 ;  /* 0x00000001ff0b7424 */ /* 0x000fe200078e00ff */
[----:B------:R-:W-:Y:S01]  /*1a7e0*/  ULDC UR5, c[0x0][0x14] ;  /* 0x0000050000057ab9 */ /* 0x000fe20000000800 */
[----:B------:R-:W-:Y:S01]  /*1a7f0*/  MOV R10, RZ ;  /* 0x000000ff000a7202 */ /* 0x000fe20000000f00 */
[----:B------:R-:W-:-:S02]  /*1a800*/  UIMAD.WIDE.U32 UR20, UR6, UR5, URZ ;  /* 0x00000005061472a5 */ /* 0x000fc4000f8e003f */
[----:B------:R-:W-:Y:S01]  /*1a810*/  UIMAD UR13, UR7, UR5, URZ ;  /* 0x00000005070d72a4 */ /* 0x000fe2000f8e023f */
[----:B------:R-:W-:Y:S01]  /*1a820*/  ULDC UR4, c[0x0][0x600] ;  /* 0x0001800000047ab9 */ /* 0x000fe20000000800 */
[----:B------:R-:W-:Y:S02]  /*1a830*/  ULOP3.LUT UR24, UR40, 0x2, URZ, 0xfc, !UPT ;  /* 0x0000000228187892 */ /* 0x000fe4000f8efc3f */
[----:B------:R-:W-:Y:S01]  /*1a840*/  UIADD3 UR4, UR4, -0x1, URZ ;  /* 0xffffffff04047890 */ /* 0x000fe2000fffe03f */
[----:B0-----:R-:W-:Y:S01]  /*1a850*/  IADD3 R0, R0, 0x3f, RZ ;  /* 0x0000003f00007810 */ /* 0x001fe20007ffe0ff */
[----:B------:R-:W-:Y:S02]  /*1a860*/  ULOP3.LUT UR17, URZ, UR8, URZ, 0x33, !UPT ;  /* 0x000000083f117292 */ /* 0x000fe4000f8e333f */
[----:B------:R-:W-:Y:S01]  /*1a870*/  UIADD3 UR13, UR21, UR13, URZ ;  /* 0x0000000d150d7290 */ /* 0x000fe2000fffe03f */
[----:B------:R-:W-:Y:S01]  /*1a880*/  SHF.R.S32.HI R3, RZ, 0x1f, R0 ;  /* 0x0000001fff037819 */ /* 0x000fe20000011400 */
[----:B------:R-:W-:-:S03]  /*1a890*/  ULDC.64 UR22, c[0x0][0x198] ;  /* 0x0000660000167ab9 */ /* 0x000fc60000000a00 */
[----:B------:R-:W-:Y:S01]  /*1a8a0*/  LEA.HI R3, R3, R0, RZ, 0x6 ;  /* 0x0000000003037211 */ /* 0x000fe200078f30ff */
[C---:B-1----:R-:W-:Y:S02]  /*1a8b0*/  IMAD.SHL.U32 R7, R6.reuse, 0x80, RZ ;  /* 0x0000008006077824 */ /* 0x042fe400078e00ff */
[----:B------:R-:W-:Y:S01]  /*1a8c0*/  IMAD.SHL.U32 R6, R6, 0x2000, RZ ;  /* 0x0000200006067824 */ /* 0x000fe200078e00ff */
[----:B------:R-:W-:Y:S02]  /*1a8d0*/  SHF.R.S32.HI R9, RZ, 0x6, R3 ;  /* 0x00000006ff097819 */ /* 0x000fe40000011403 */
[----:B------:R-:W-:Y:S02]  /*1a8e0*/  LOP3.LUT R7, R7, 0x80, RZ, 0xc0, !PT ;  /* 0x0000008007077812 */ /* 0x000fe400078ec0ff */
[----:B------:R-:W-:Y:S02]  /*1a8f0*/  LOP3.LUT R6, R6, 0x2000, RZ, 0xc0, !PT ;  /* 0x0000200006067812 */ /* 0x000fe400078ec0ff */
[----:B------:R-:W-:-:S07]  /*1a900*/  IADD3 R0, R9, 0x1, RZ ;  /* 0x0000000109007810 */ /* 0x000fce0007ffe0ff */
.L_x_559:
[----:B------:R-:W-:-:S03]  /*1a910*/  UMOV UR5, 0xffffffff ;  /* 0xffffffff00057882 */ /* 0x000fc60000000000 */
[----:B------:R-:W-:Y:S05]  /*1a920*/  BRA.DIV UR5, `(.L_x_549) ;  /* 0x0000000e05c87947 */ /* 0x000fea000b800000 */
[----:B------:R-:W-:-:S13]  /*1a930*/  ELECT P6, URZ, PT ;  /* 0x00000000003f782f */ /* 0x000fda00038c0000 */
.L_x_570:
[----:B------:R-:W0:Y:S01]  /*1a940*/  LDC R2, c[0x0][0x28c] ;  /* 0x0000a300ff027b82 */ /* 0x000e220000000800 */
[----:B------:R-:W-:Y:S01]  /*1a950*/  BSSY B1, `(.L_x_550) ;  /* 0x000003a000017945 */ /* 0x000fe20003800000 */
[----:B0-----:R-:W-:-:S13]  /*1a960*/  ISETP.LT.OR P6, PT, R2, 0x1, !P6 ;  /* 0x000000010200780c */ /* 0x001fda00077c1670 */
[----:B------:R-:W-:Y:S05]  /*1a970*/  @P6 BRA `(.L_x_551) ;  /* 0x0000000000dc6947 */ /* 0x000fea0003800000 */
[----:B------:R-:W-:Y:S01]  /*1a980*/  IMAD R14, R4, 0x100, R7 ;  /* 0x00000100040e7824 */ /* 0x000fe200078e0207 */
[----:B------:R-:W-:Y:S01]  /*1a990*/  MOV R2, R0 ;  /* 0x0000000000027202 */ /* 0x000fe20000000f00 */
[----:B------:R-:W-:Y:S02]  /*1a9a0*/  IMAD R15, R12, 0xc0, RZ ;  /* 0x000000c00c0f7824 */ /* 0x000fe400078e02ff */
[----:B------:R-:W-:Y:S02]  /*1a9b0*/  IMAD.MOV.U32 R18, RZ, RZ, RZ ;  /* 0x000000ffff127224 */ /* 0x000fe400078e00ff */
[----:B------:R-:W-:Y:S02]  /*1a9c0*/  IMAD.MOV.U32 R3, RZ, RZ, R11 ;  /* 0x000000ffff037224 */ /* 0x000fe400078e000b */
[----:B------:R-:W-:-:S07]  /*1a9d0*/  IMAD.MOV.U32 R5, RZ, RZ, R10 ;  /* 0x000000ffff057224 */ /* 0x000fce00078e000a */
.L_x_554:
[----:B------:R-:W0:Y:S01]  /*1a9e0*/  S2R R17, SR_CgaCtaId ;  /* 0x0000000000117919 */ /* 0x000e220000008800 */
[----:B------:R-:W-:Y:S01]  /*1a9f0*/  MOV R4, 0x400 ;  /* 0x0000040000047802 */ /* 0x000fe20000000f00 */
[----:B------:R-:W1:Y:S03]  /*1aa00*/  S2R R12, SR_TID.X ;  /* 0x00000000000c7919 */ /* 0x000e660000002100 */
[----:B0-----:R-:W-:Y:S02]  /*1aa10*/  LEA R16, R17, R4, 0x18 ;  /* 0x0000000411107211 */ /* 0x001fe400078ec0ff */
[----:B------:R-:W-:Y:S02]  /*1aa20*/  SHF.L.U32 R4, R3, 0x1f, RZ ;  /* 0x0000001f03047819 */ /* 0x000fe400000006ff */
[----:B------:R-:W-:Y:S02]  /*1aa30*/  LEA R17, R5, R16, 0x3 ;  /* 0x0000001005117211 */ /* 0x000fe400078e18ff */
[----:B-1----:R-:W-:-:S02]  /*1aa40*/  LOP3.LUT P1, RZ, R12, 0x7f, RZ, 0xc0, !PT ;  /* 0x0000007f0cff7812 */ /* 0x002fc4000782c0ff */
[----:B------:R-:W0:Y:S11]  /*1aa50*/  SYNCS.PHASECHK.TRANS64.TRYWAIT P0, [R17+URZ+0x20], R4 ;  /* 0x00002004110075a7 */ /* 0x000e36000800017f */
[----:B------:R-:W1:Y:S01]  /*1aa60*/  @!P1 LDC R12, c[0x0][0x500] ;  /* 0x00014000ff0c9b82 */ /* 0x000e620000000800 */
[----:B0-----:R-:W-:Y:S05]  /*1aa70*/  @!P0 BRA `(.L_x_552) ;  /* 0x0000000c00948947 */ /* 0x001fea0003800000 */
.L_x_571:
[----:B------:R-:W-:Y:S01]  /*1aa80*/  UPRMT UR5, UR24, 0x9910, URZ ;  /* 0x0000991018057896 */ /* 0x000fe2000800003f */
[----:B-1----:R1:W-:Y:S03]  /*1aa90*/  @!P1 SYNCS.ARRIVE.TRANS64 RZ, [R17+URZ], R12 ;  /* 0x0000000c11ff99a7 */ /* 0x0023e6000800003f */
[----:B------:R-:W-:-:S06]  /*1aaa0*/  UISETP.NE.AND UP0, UPT, UR5, 0x2, UPT ;  /* 0x000000020500788c */ /* 0x000fcc000bf05270 */
[----:B------:R-:W-:-:S13]  /*1aab0*/  PLOP3.LUT P0, PT, PT, PT, UP0, 0x80, 0x0 ;  /* 0x000000000000781c */ /* 0x000fda0003f0f008 */
[----:B-1----:R-:W-:Y:S05]  /*1aac0*/  @P0 BRA `(.L_x_553) ;  /* 0x0000000000040947 */ /* 0x002fea0003800000 */
[----:B------:R-:W-:Y:S01]  /*1aad0*/  BPT.TRAP 0x1 ;  /* 0x000000040000795c */ /* 0x000fe20000300000 */
.L_x_553:
[----:B0-----:R-:W-:Y:S01]  /*1aae0*/  IMAD R4, R5, 0x4000, R6 ;  /* 0x0000400005047824 */ /* 0x001fe200078e0206 */
[----:B------:R-:W-:Y:S01]  /*1aaf0*/  R2UR UR9, R17 ;  /* 0x00000000110972ca */ /* 0x000fe200000e0000 */
[--C-:B------:R-:W-:Y:S01]  /*1ab00*/  IMAD R12, R5, 0x6000, R16.reuse ;  /* 0x00006000050c7824 */ /* 0x100fe200078e0210 */
[----:B------:R-:W-:Y:S01]  /*1ab10*/  UIADD3 UR6, UP0, UR22, 0xf0, URZ ;  /* 0x000000f016067890 */ /* 0x000fe2000ff1e03f */
[----:B------:R-:W-:Y:S01]  /*1ab20*/  IMAD R4, R4, 0x2, R16 ;  /* 0x0000000204047824 */ /* 0x000fe200078e0210 */
[----:B------:R-:W-:Y:S01]  /*1ab30*/  R2UR UR11, R15 ;  /* 0x000000000f0b72ca */ /* 0x000fe200000e0000 */
[----:B------:R-:W-:Y:S01]  /*1ab40*/  VIADD R2, R2, 0xffffffff ;  /* 0xffffffff02027836 */ /* 0x000fe20000000000 */
[----:B------:R-:W-:Y:S01]  /*1ab50*/  R2UR UR5, R12 ;  /* 0x000000000c0572ca */ /* 0x000fe200000e0000 */
[----:B------:R-:W-:Y:S01]  /*1ab60*/  UIADD3 UR26, UP1, UR22, 0x1f0, URZ ;  /* 0x000001f0161a7890 */ /* 0x000fe2000ff3e03f */
[----:B------:R-:W-:Y:S01]  /*1ab70*/  R2UR UR8, R4 ;  /* 0x00000000040872ca */ /* 0x000fe200000e0000 */
[----:B------:R-:W-:Y:S01]  /*1ab80*/  UIADD3.X UR7, URZ, UR23, URZ, UP0, !UPT ;  /* 0x000000173f077290 */ /* 0x000fe200087fe43f */
[----:B------:R-:W-:Y:S01]  /*1ab90*/  R2UR UR10, R18 ;  /* 0x00000000120a72ca */ /* 0x000fe200000e0000 */
[----:B------:R-:W-:Y:S01]  /*1aba0*/  UIADD3.X UR27, URZ, UR23, URZ, UP1, !UPT ;  /* 0x000000173f1b7290 */ /* 0x000fe20008ffe43f */
[----:B------:R-:W-:Y:S01]  /*1abb0*/  R2UR UR12, R13 ;  /* 0x000000000d0c72ca */ /* 0x000fe200000e0000 */
[----:B------:R-:W-:Y:S01]  /*1abc0*/  UMOV UR14, 0x0 ;  /* 0x00000000000e7882 */ /* 0x000fe20000000000 */
[----:B------:R-:W-:Y:S01]  /*1abd0*/  R2UR UR19, R14 ;  /* 0x000000000e1372ca */ /* 0x000fe200000e0000 */
[----:B------:R-:W-:Y:S01]  /*1abe0*/  UMOV UR15, 0x10000000 ;  /* 0x10000000000f7882 */ /* 0x000fe20000000000 */
[----:B------:R-:W-:Y:S01]  /*1abf0*/  ISETP.GT.AND P1, PT, R2, 0x1, PT ;  /* 0x000000010200780c */ /* 0x000fe20003f24270 */
[----:B------:R-:W-:Y:S01]  /*1ac00*/  UMOV UR25, 0x30000 ;  /* 0x0003000000197882 */ /* 0x000fe20000000000 */
[----:B------:R-:W-:Y:S01]  /*1ac10*/  IADD3 R5, R5, 0x1, RZ ;  /* 0x0000000105057810 */ /* 0x000fe20007ffe0ff */
[----:B------:R-:W-:Y:S01]  /*1ac20*/  UIADD3 UR5, UR5, 0x100, URZ ;  /* 0x0000010005057890 */ /* 0x000fe2000fffe03f */
[----:B------:R-:W-:Y:S01]  /*1ac30*/  VIADD R18, R18, 0x40 ;  /* 0x0000004012127836 */ /* 0x000fe20000000000 */
[----:B------:R-:W-:Y:S01]  /*1ac40*/  UIADD3 UR16, UR8, 0x18100, URZ ;  /* 0x0001810008107890 */ /* 0x000fe2000fffe03f */
[----:B------:R-:W-:-:S04]  /*1ac50*/  ISETP.NE.AND P0, PT, R5, 0x4, PT ;  /* 0x000000040500780c */ /* 0x000fc80003f05270 */
[----:B------:R-:W-:Y:S01]  /*1ac60*/  UMOV UR8, UR5 ;  /* 0x0000000500087c82 */ /* 0x000fe20008000000 */
[----:B------:R-:W-:Y:S01]  /*1ac70*/  SEL R4, RZ, 0x1, P0 ;  /* 0x00000001ff047807 */ /* 0x000fe20000000000 */
[----:B------:R0:W-:Y:S01]  /*1ac80*/  UTMALDG.3D [UR8], [UR6], desc[UR14] ;  /* 0x00000e08060075b4 */ /* 0x0001e20008011000 */
[----:B------:R-:W-:Y:S02]  /*1ac90*/  SEL R5, R5, RZ, P0 ;  /* 0x000000ff05057207 */ /* 0x000fe40000000000 */
[----:B------:R-:W-:Y:S01]  /*1aca0*/  LOP3.LUT R3, R3, R4, RZ, 0x3c, !PT ;  /* 0x0000000403037212 */ /* 0x000fe200078e3cff */
[----:B0-----:R-:W-:Y:S01]  /*1acb0*/  UMOV UR8, UR16 ;  /* 0x0000001000087c82 */ /* 0x001fe20008000000 */
[----:B------:R-:W-:Y:S02]  /*1acc0*/  UMOV UR11, UR19 ;  /* 0x00000013000b7c82 */ /* 0x000fe40008000000 */
[----:B------:R0:W-:Y:S02]  /*1acd0*/  UTMALDG.3D.MULTICAST [UR8], [UR26], UR25, desc[UR14] ;  /* 0x00000e081a0073b4 */ /* 0x0001e40008011819 */
[----:B0-----:R-:W-:Y:S05]  /*1ace0*/  @P1 BRA `(.L_x_554) ;  /* 0xfffffffc003c1947 */ /* 0x001fea000383ffff */
.L_x_551:
[----:B------:R-:W-:Y:S05]  /*1acf0*/  BSYNC B1 ;  /* 0x0000000000017941 */ /* 0x000fea0003800000 */
.L_x_550:
[----:B------:R-:W2:Y:S01]  /*1ad00*/  LDL.LU R19, [R1+0x200] ;  /* 0x0002000001137983 */ /* 0x000ea20000300800 */
[----:B------:R-:W-:Y:S01]  /*1ad10*/  LOP3.LUT P1, RZ, R8, 0xff, RZ, 0xc0, !PT ;  /* 0x000000ff08ff7812 */ /* 0x000fe2000782c0ff */
[----:B------:R-:W-:Y:S02]  /*1ad20*/  ULDC.64 UR6, c[0x0][0x650] ;  /* 0x0001940000067ab9 */ /* 0x000fe40000000a00 */
[----:B------:R-:W3:Y:S01]  /*1ad30*/  LDL.LU R17, [R1+0x204] ;  /* 0x0002040001117983 */ /* 0x000ee20000300800 */
[----:B------:R-:W-:Y:S01]  /*1ad40*/  IADD3 R10, R9, R10, RZ ;  /* 0x0000000a090a7210 */ /* 0x000fe20007ffe0ff */
[----:B------:R-:W-:Y:S01]  /*1ad50*/  BSSY B1, `(.L_x_555) ;  /* 0x0000071000017945 */ /* 0x000fe20003800000 */
[----:B------:R-:W-:Y:S01]  /*1ad60*/  IMAD.MOV.U32 R12, RZ, RZ, -0x1 ;  /* 0xffffffffff0c7424 */ /* 0x000fe200078e00ff */
[----:B------:R-:W-:Y:S02]  /*1ad70*/  MOV R13, 0xffffffff ;  /* 0xffffffff000d7802 */ /* 0x000fe40000000f00 */
[----:B------:R-:W-:-:S02]  /*1ad80*/  SHF.R.U32.HI R2, RZ, 0x2, R10 ;  /* 0x00000002ff027819 */ /* 0x000fc4000001160a */
[----:B------:R-:W-:Y:S02]  /*1ad90*/  ISETP.GT.U32.AND P0, PT, R10, 0x3, PT ;  /* 0x000000030a00780c */ /* 0x000fe40003f04070 */
[----:B------:R-:W0:Y:S01]  /*1ada0*/  @P1 S2R R4, SR_CgaCtaId ;  /* 0x0000000000041919 */ /* 0x000e220000008800 */
[----:B------:R-:W-:Y:S02]  /*1adb0*/  @P1 MOV R3, 0x400 ;  /* 0x0000040000031802 */ /* 0x000fe40000000f00 */
[----:B------:R-:W-:Y:S02]  /*1adc0*/  LOP3.LUT R2, R2, 0x1, RZ, 0xc0, !PT ;  /* 0x0000000102027812 */ /* 0x000fe400078ec0ff */
[----:B------:R-:W-:Y:S02]  /*1add0*/  ISETP.LT.U32.AND P0, PT, R9, 0x4, P0 ;  /* 0x000000040900780c */ /* 0x000fe40000701070 */
[----:B------:R-:W-:Y:S02]  /*1ade0*/  LOP3.LUT R10, R10, 0x3, RZ, 0xc0, !PT ;  /* 0x000000030a0a7812 */ /* 0x000fe400078ec0ff */
[----:B------:R-:W-:-:S02]  /*1adf0*/  PRMT R8, RZ, 0x7610, R8 ;  /* 0x00007610ff087816 */ /* 0x000fc40000000008 */
[----:B0-----:R-:W-:Y:S01]  /*1ae00*/  @P1 LEA R3, R4, R3, 0x18 ;  /* 0x0000000304031211 */ /* 0x001fe200078ec0ff */
[----:B------:R-:W-:-:S03]  /*1ae10*/  IMAD.MOV.U32 R4, RZ, RZ, -0x1 ;  /* 0xffffffffff047424 */ /* 0x000fc600078e00ff */
[----:B------:R0:W-:Y:S01]  /*1ae20*/  @P1 SYNCS.ARRIVE.TRANS64.A1T0 RZ, [R3+URZ+0x58], RZ ;  /* 0x000058ff03ff19a7 */ /* 0x0001e2000810003f */
[----:B------:R-:W-:Y:S02]  /*1ae30*/  ISETP.NE.U32.AND P1, PT, R2, 0x1, PT ;  /* 0x000000010200780c */ /* 0x000fe40003f25070 */
[----:B------:R-:W-:Y:S02]  /*1ae40*/  SEL R2, RZ, 0x1, !P0 ;  /* 0x00000001ff027807 */ /* 0x000fe40004000000 */
[----:B------:R-:W-:-:S04]  /*1ae50*/  ISETP.GT.U32.AND P1, PT, R9, 0x3, !P1 ;  /* 0x000000030900780c */ /* 0x000fc80004f24070 */
[----:B0-----:R-:W-:-:S04]  /*1ae60*/  SEL R3, RZ, 0x1, !P1 ;  /* 0x00000001ff037807 */ /* 0x001fc80004800000 */
[--C-:B------:R-:W-:Y:S02]  /*1ae70*/  LOP3.LUT R11, R3, R11, R2.reuse, 0x96, !PT ;  /* 0x0000000b030b7212 */ /* 0x100fe400078e9602 */
[----:B------:R-:W-:Y:S02]  /*1ae80*/  PRMT R2, RZ, 0x7610, R2 ;  /* 0x00007610ff027816 */ /* 0x000fe40000000002 */
[----:B---3--:R-:W-:-:S04]  /*1ae90*/  IADD3 R17, P2, R17, UR20, RZ ;  /* 0x0000001411117c10 */ /* 0x008fc8000ff5e0ff */
[----:B--2---:R-:W-:Y:S01]  /*1aea0*/  IADD3.X R19, R19, UR13, RZ, P2, !PT ;  /* 0x0000000d13137c10 */ /* 0x004fe200097fe4ff */
[----:B------:R0:W-:Y:S01]  /*1aeb0*/  STL [R1+0x204], R17 ;  /* 0x0002041101007387 */ /* 0x0001e20000100800 */
[----:B------:R-:W-:-:S03]  /*1aec0*/  ISETP.GE.U32.AND P2, PT, R17, UR6, PT ;  /* 0x0000000611007c0c */ /* 0x000fc6000bf46070 */
[----:B------:R0:W-:Y:S01]  /*1aed0*/  STL [R1+0x200], R19 ;  /* 0x0002001301007387 */ /* 0x0001e20000100800 */
[----:B------:R-:W-:-:S13]  /*1aee0*/  ISETP.GE.U32.AND.EX P0, PT, R19, UR7, PT, P2 ;  /* 0x0000000713007c0c */ /* 0x000fda000bf06120 */
[----:B0-----:R-:W-:Y:S05]  /*1aef0*/  @P0 BRA `(.L_x_556) ;  /* 0x0000000400580947 */ /* 0x001fea0003800000 */
[----:B------:R-:W0:Y:S01]  /*1af00*/  S2R R14, SR_CTAID.X ;  /* 0x00000000000e7919 */ /* 0x000e220000002500 */
[----:B------:R-:W-:Y:S01]  /*1af10*/  ULDC.64 UR6, c[0x0][0x628] ;  /* 0x00018a0000067ab9 */ /* 0x000fe20000000a00 */
[----:B------:R-:W1:Y:S01]  /*1af20*/  LDC R15, c[0x0][0x144] ;  /* 0x00005100ff0f7b82 */ /* 0x000e620000000800 */
[----:B------:R-:W-:Y:S01]  /*1af30*/  ISETP.NE.U32.AND P0, PT, RZ, UR6, PT ;  /* 0x00000006ff007c0c */ /* 0x000fe2000bf05070 */
[----:B------:R-:W2:Y:S01]  /*1af40*/  S2R R12, SR_CTAID.Y ;  /* 0x00000000000c7919 */ /* 0x000ea20000002600 */
[----:B------:R-:W-:Y:S01]  /*1af50*/  ULDC UR5, c[0x0][0x150] ;  /* 0x0000540000057ab9 */ /* 0x000fe20000000800 */
[----:B------:R-:W-:Y:S01]  /*1af60*/  ULDC UR8, c[0x0][0x630] ;  /* 0x00018c0000087ab9 */ /* 0x000fe20000000800 */
[----:B------:R-:W-:Y:S01]  /*1af70*/  ISETP.NE.AND.EX P0, PT, RZ, UR7, PT, P0 ;  /* 0x00000007ff007c0c */ /* 0x000fe2000bf05300 */
[----:B------:R-:W-:Y:S01]  /*1af80*/  IMAD.MOV.U32 R2, RZ, RZ, R17 ;  /* 0x000000ffff027224 */ /* 0x000fe200078e0011 */
[----:B0-----:R-:W-:-:S05]  /*1af90*/  I2FP.F32.U32 R3, R14 ;  /* 0x0000000e00037245 */ /* 0x001fca0000201000 */
[----:B------:R-:W-:Y:S01]  /*1afa0*/  FMUL R16, R3, UR5 ;  /* 0x0000000503107c20 */ /* 0x000fe20008400000 */
[----:B------:R-:W-:-:S05]  /*1afb0*/  IMAD.MOV.U32 R3, RZ, RZ, R19 ;  /* 0x000000ffff037224 */ /* 0x000fca00078e0013 */
[----:B--2---:R-:W-:Y:S05]  /*1afc0*/  @!P0 BRA `(.L_x_557) ;  /* 0x0000000000288947 */ /* 0x004fea0003800000 */
[----:B------:R-:W-:Y:S02]  /*1afd0*/  ULDC UR5, c[0x0][0x634] ;  /* 0x00018d0000057ab9 */ /* 0x000fe40000000800 */
[----:B------:R-:W-:-:S04]  /*1afe0*/  IADD3 R3, P0, R17, UR5, RZ ;  /* 0x0000000511037c10 */ /* 0x000fc8000ff1e0ff */
[----:B------:R-:W-:-:S05]  /*1aff0*/  IADD3.X R13, RZ, R19, RZ, P0, !PT ;  /* 0x00000013ff0d7210 */ /* 0x000fca00007fe4ff */
[----:B------:R-:W-:-:S04]  /*1b000*/  IMAD.WIDE.U32 R4, R13, UR6, RZ ;  /* 0x000000060d047c25 */ /* 0x000fc8000f8e00ff */
[----:B------:R-:W-:-:S04]  /*1b010*/  IMAD.WIDE.U32 R4, P0, R3, UR7, R4 ;  /* 0x0000000703047c25 */ /* 0x000fc8000f800004 */
[----:B------:R-:W-:-:S04]  /*1b020*/  IMAD.WIDE.U32 R2, R3, UR6, RZ ;  /* 0x0000000603027c25 */ /* 0x000fc8000f8e00ff */
[----:B------:R-:W-:Y:S01]  /*1b030*/  IMAD.MOV.U32 R2, RZ, RZ, R5 ;  /* 0x000000ffff027224 */ /* 0x000fe200078e0005 */
[----:B------:R-:W-:Y:S01]  /*1b040*/  IADD3 RZ, P1, R3, R4, RZ ;  /* 0x0000000403ff7210 */ /* 0x000fe20007f3e0ff */
[----:B------:R-:W-:-:S04]  /*1b050*/  IMAD.X R3, RZ, RZ, RZ, P0 ;  /* 0x000000ffff037224 */ /* 0x000fc800000e06ff */
[----:B------:R-:W-:-:S08]  /*1b060*/  IMAD.WIDE.U32.X R2, R13, UR7, R2, P1 ;  /* 0x000000070d027c25 */ /* 0x000fd000088e0402 */
.L_x_557:
[--C-:B------:R-:W-:Y:S01]  /*1b070*/  SHF.R.U64 R13, R2, UR8, R3.reuse ;  /* 0x00000008020d7c19 */ /* 0x100fe20008001203 */
[----:B------:R-:W0:Y:S01]  /*1b080*/  F2I.U32.TRUNC.NTZ R16, R16 ;  /* 0x0000001000107305 */ /* 0x000e22000020f000 */
[----:B------:R-:W-:Y:S01]  /*1b090*/  SHF.R.U32.HI R2, RZ, UR8, R3 ;  /* 0x00000008ff027c19 */ /* 0x000fe20008011603 */
[----:B------:R-:W-:Y:S01]  /*1b0a0*/  ULDC.64 UR6, c[0x0][0x620] ;  /* 0x0001880000067ab9 */ /* 0x000fe20000000a00 */
[----:B------:R-:W-:Y:S01]  /*1b0b0*/  IADD3 R5, P0, RZ, -R13, RZ ;  /* 0x8000000dff057210 */ /* 0x000fe20007f1e0ff */
[----:B------:R-:W-:Y:S01]  /*1b0c0*/  IMAD.MOV.U32 R3, RZ, RZ, R19 ;  /* 0x000000ffff037224 */ /* 0x000fe200078e0013 */
[----:B------:R-:W-:Y:S01]  /*1b0d0*/  ULDC.64 UR8, c[0x0][0x640] ;  /* 0x0001900000087ab9 */ /* 0x000fe20000000a00 */
[----:B------:R-:W-:Y:S01]  /*1b0e0*/  ULDC UR5, c[0x0][0x618] ;  /* 0x0001860000057ab9 */ /* 0x000fe20000000800 */
[----:B------:R-:W-:Y:S02]  /*1b0f0*/  IADD3.X R2, RZ, ~R2, RZ, P0, !PT ;  /* 0x80000002ff027210 */ /* 0x000fe400007fe4ff */
[----:B------:R-:W-:-:S03]  /*1b100*/  ISETP.NE.U32.AND P0, PT, RZ, UR8, PT ;  /* 0x00000008ff007c0c */ /* 0x000fc6000bf05070 */
[----:B------:R-:W-:Y:S01]  /*1b110*/  IMAD R4, R2, UR6, RZ ;  /* 0x0000000602047c24 */ /* 0x000fe2000f8e02ff */
[----:B------:R-:W-:Y:S01]  /*1b120*/  ISETP.NE.AND.EX P0, PT, RZ, UR9, PT, P0 ;  /* 0x00000009ff007c0c */ /* 0x000fe2000bf05300 */
[----:B------:R-:W-:Y:S02]  /*1b130*/  IMAD.MOV.U32 R2, RZ, RZ, R17 ;  /* 0x000000ffff027224 */ /* 0x000fe400078e0011 */
[----:B------:R-:W2:Y:S02]  /*1b140*/  LDC R17, c[0x0][0x148] ;  /* 0x00005200ff117b82 */ /* 0x000ea40000000800 */
[----:B------:R-:W-:Y:S01]  /*1b150*/  IMAD.WIDE.U32 R2, R5, UR6, R2 ;  /* 0x0000000605027c25 */ /* 0x000fe2000f8e0002 */
[----:B------:R-:W-:-:S03]  /*1b160*/  ULDC UR6, c[0x0][0x154] ;  /* 0x0000550000067ab9 */ /* 0x000fc60000000800 */
[----:B------:R-:W-:Y:S01]  /*1b170*/  IMAD R5, R5, UR7, R4 ;  /* 0x0000000705057c24 */ /* 0x000fe2000f8e0204 */
[----:B0-----:R-:W-:-:S03]  /*1b180*/  IADD3 R4, -R16, RZ, RZ ;  /* 0x000000ff10047210 */ /* 0x001fc60007ffe1ff */
[----:B------:R-:W-:Y:S02]  /*1b190*/  IMAD.IADD R3, R3, 0x1, R5 ;  /* 0x0000000103037824 */ /* 0x000fe400078e0205 */
[----:B-1----:R-:W-:Y:S01]  /*1b1a0*/  IMAD R14, R15, R4, R14 ;  /* 0x000000040f0e7224 */ /* 0x002fe200078e020e */
[----:B------:R-:W-:Y:S02]  /*1b1b0*/  I2FP.F32.U32 R4, R12 ;  /* 0x0000000c00047245 */ /* 0x000fe40000201000 */
[--C-:B------:R-:W-:Y:S02]  /*1b1c0*/  SHF.R.U64 R15, R2, UR5, R3.reuse ;  /* 0x00000005020f7c19 */ /* 0x100fe40008001203 */
[----:B------:R-:W-:Y:S01]  /*1b1d0*/  SHF.R.U32.HI R2, RZ, UR5, R3 ;  /* 0x00000005ff027c19 */ /* 0x000fe20008011603 */
[----:B------:R-:W-:Y:S01]  /*1b1e0*/  FMUL R4, R4, UR6 ;  /* 0x0000000604047c20 */ /* 0x000fe20008400000 */
[----:B------:R-:W-:Y:S02]  /*1b1f0*/  ULDC UR5, c[0x0][0x608] ;  /* 0x0001820000057ab9 */ /* 0x000fe40000000800 */
[--C-:B------:R-:W-:Y:S01]  /*1b200*/  SHF.R.U64 R18, R15, UR5, R2.reuse ;  /* 0x000000050f127c19 */ /* 0x100fe20008001202 */
[----:B------:R0:W1:Y:S01]  /*1b210*/  F2I.U32.TRUNC.NTZ R20, R4 ;  /* 0x0000000400147305 */ /* 0x000062000020f000 */
[----:B------:R-:W-:Y:S01]  /*1b220*/  SHF.R.U32.HI R3, RZ, UR5, R2 ;  /* 0x00000005ff037c19 */ /* 0x000fe20008011602 */
[----:B------:R-:W-:-:S03]  /*1b230*/  ULDC UR5, c[0x0][0x658] ;  /* 0x0001960000057ab9 */ /* 0x000fc60000000800 */
[--C-:B------:R-:W-:Y:S02]  /*1b240*/  SHF.R.U64 R16, R18, UR5, R3.reuse ;  /* 0x0000000512107c19 */ /* 0x100fe40008001203 */
[----:B------:R-:W-:-:S03]  /*1b250*/  SHF.R.U32.HI R19, RZ, UR5, R3 ;  /* 0x00000005ff137c19 */ /* 0x000fc60008011603 */
[----:B------:R-:W-:Y:S01]  /*1b260*/  IMAD.MOV.U32 R2, RZ, RZ, R16 ;  /* 0x000000ffff027224 */ /* 0x000fe200078e0010 */
[----:B------:R-:W-:Y:S01]  /*1b270*/  MOV R3, R19 ;  /* 0x0000001300037202 */ /* 0x000fe20000000f00 */
[----:B0-----:R-:W-:Y:S06]  /*1b280*/  @!P0 BRA `(.L_x_558) ;  /* 0x0000000000288947 */ /* 0x001fec0003800000 */
[----:B------:R-:W-:Y:S02]  /*1b290*/  ULDC UR5, c[0x0][0x64c] ;  /* 0x0001930000057ab9 */ /* 0x000fe40000000800 */
[----:B------:R-:W-:-:S05]  /*1b2a0*/  IADD3 R3, P0, R16, UR5, RZ ;  /* 0x0000000510037c10 */ /* 0x000fca000ff1e0ff */
[----:B------:R-:W-:-:S04]  /*1b2b0*/  IMAD.X R19, RZ, RZ, R19, P0 ;  /* 0x000000ffff137224 */ /* 0x000fc800000e0613 */
[----:B------:R-:W-:-:S04]  /*1b2c0*/  IMAD.WIDE.U32 R4, R19, UR8, RZ ;  /* 0x0000000813047c25 */ /* 0x000fc8000f8e00ff */
[----:B------:R-:W-:-:S04]  /*1b2d0*/  IMAD.WIDE.U32 R4, P0, R3, UR9, R4 ;  /* 0x0000000903047c25 */ /* 0x000fc8000f800004 */
[----:B------:R-:W-:Y:S01]  /*1b2e0*/  IMAD.WIDE.U32 R2, R3, UR8, RZ ;  /* 0x0000000803027c25 */ /* 0x000fe2000f8e00ff */
[----:B------:R-:W-:-:S04]  /*1b2f0*/  MOV R2, R5 ;  /* 0x0000000500027202 */ /* 0x000fc80000000f00 */
[----:B------:R-:W-:Y:S01]  /*1b300*/  IADD3 RZ, P1, R3, R4, RZ ;  /* 0x0000000403ff7210 */ /* 0x000fe20007f3e0ff */
[----:B------:R-:W-:-:S04]  /*1b310*/  IMAD.X R3, RZ, RZ, RZ, P0 ;  /* 0x000000ffff037224 */ /* 0x000fc800000e06ff */
[----:B------:R-:W-:-:S08]  /*1b320*/  IMAD.WIDE.U32.X R2, R19, UR9, R2, P1 ;  /* 0x0000000913027c25 */ /* 0x000fd000088e0402 */
.L_x_558:
[----:B------:R-:W0:Y:S01]  /*1b330*/  LDC R4, c[0x0][0x65c] ;  /* 0x00019700ff047b82 */ /* 0x000e220000000800 */
[----:B------:R-:W-:Y:S01]  /*1b340*/  ULDC UR5, c[0x0][0x648] ;  /* 0x0001920000057ab9 */ /* 0x000fe20000000800 */
[----:B------:R-:W-:Y:S01]  /*1b350*/  LOP3.LUT R18, R18, UR17, RZ, 0xc0, !PT ;  /* 0x0000001112127c12 */ /* 0x000fe2000f8ec0ff */
[----:B-1----:R-:W-:Y:S01]  /*1b360*/  IMAD.MOV R20, RZ, RZ, -R20 ;  /* 0x000000ffff147224 */ /* 0x002fe200078e0a14 */
[----:B------:R-:W-:Y:S01]  /*1b370*/  SHF.R.U64 R3, R2, UR5, R3 ;  /* 0x0000000502037c19 */ /* 0x000fe20008001203 */
[----:B------:R-:W-:Y:S01]  /*1b380*/  ULDC UR5, c[0x0][0x638] ;  /* 0x00018e0000057ab9 */ /* 0x000fe20000000800 */
[----:B------:R-:W-:Y:S01]  /*1b390*/  LOP3.LUT R15, R15, UR4, RZ, 0xc0, !PT ;  /* 0x000000040f0f7c12 */ /* 0x000fe2000f8ec0ff */
[----:B------:R-:W-:Y:S01]  /*1b3a0*/  ULDC UR6, c[0x0][0x610] ;  /* 0x0001840000067ab9 */ /* 0x000fe20000000800 */
[----:B------:R-:W-:Y:S01]  /*1b3b0*/  MOV R2, 0x1 ;  /* 0x0000000100027802 */ /* 0x000fe20000000f00 */
[----:B------:R-:W-:Y:S02]  /*1b3c0*/  IMAD.MOV R5, RZ, RZ, -R3 ;  /* 0x000000ffff057224 */ /* 0x000fe400078e0a03 */
[----:B------:R-:W-:-:S02]  /*1b3d0*/  IMAD R3, R3, UR18, R18 ;  /* 0x0000001203037c24 */ /* 0x000fc4000f8e0212 */
[----:B------:R-:W-:Y:S01]  /*1b3e0*/  IMAD R16, R5, UR5, R16 ;  /* 0x0000000505107c24 */ /* 0x000fe2000f8e0210 */
[----:B------:R-:W-:Y:S01]  /*1b3f0*/  ULDC UR5, c[0x0][0x600] ;  /* 0x0001800000057ab9 */ /* 0x000fe20000000800 */
[----:B0-----:R-:W-:-:S13]  /*1b400*/  ISETP.NE.AND P0, PT, R4, 0x1, PT ;  /* 0x000000010400780c */ /* 0x001fda0003f05270 */
[----:B--2---:R-:W-:-:S04]  /*1b410*/  @P0 IMAD R14, R17, R20, R12 ;  /* 0x00000014110e0224 */ /* 0x004fc800078e020c */
[----:B------:R-:W-:Y:S02]  /*1b420*/  IMAD R14, R3, UR6, R14 ;  /* 0x00000006030e7c24 */ /* 0x000fe4000f8e020e */
[----:B------:R-:W-:-:S05]  /*1b430*/  IMAD R3, R16, UR5, R15 ;  /* 0x0000000510037c24 */ /* 0x000fca000f8e020f */
[----:B------:R-:W-:Y:S02]  /*1b440*/  SEL R4, R3, R14, !P0 ;  /* 0x0000000e03047207 */ /* 0x000fe40004000000 */
[----:B------:R-:W-:-:S07]  /*1b450*/  SEL R12, R14, R3, !P0 ;  /* 0x000000030e0c7207 */ /* 0x000fce0004000000 */
.L_x_556:
[----:B------:R-:W-:Y:S05]  /*1b460*/  BSYNC B1 ;  /* 0x0000000000017941 */ /* 0x000fea0003800000 */
.L_x_555:
[----:B------:R-:W-:-:S13]  /*1b470*/  LOP3.LUT P0, RZ, R2, 0xff, RZ, 0xc0, !PT ;  /* 0x000000ff02ff7812 */ /* 0x000fda000780c0ff */
[----:B------:R-:W-:Y:S05]  /*1b480*/  @P0 BRA `(.L_x_559) ;  /* 0xfffffff400200947 */ /* 0x000fea000383ffff */
[----:B------:R-:W-:Y:S05]  /*1b490*/  BSYNC B0 ;  /* 0x0000000000007941 */ /* 0x000fea0003800000 */
.L_x_548:
[----:B------:R-:W-:-:S03]  /*1b4a0*/  UMOV UR5, 0xffffffff ;  /* 0xffffffff00057882 */ /* 0x000fc60000000000 */
[----:B------:R-:W-:Y:S05]  /*1b4b0*/  BRA.DIV UR5, `(.L_x_560) ;  /* 0x0000000605187947 */ /* 0x000fea000b800000 */
[----:B------:R-:W-:-:S13]  /*1b4c0*/  ELECT P6, URZ, PT ;  /* 0x00000000003f782f */ /* 0x000fda00038c0000 */
.L_x_574:
[----:B------:R-:W-:Y:S04]  /*1b4d0*/  BSSY B0, `(.L_x_561) ;  /* 0x000002c000007945 */ /* 0x000fe80003800000 */
[----:B------:R-:W-:Y:S05]  /*1b4e0*/  @!P6 BRA `(.L_x_562) ;  /* 0x0000000000a8e947 */ /* 0x000fea0003800000 */
[----:B------:R-:W-:-:S04]  /*1b4f0*/  ULOP3.LUT UR5, UR40, 0x2, URZ, 0xfc, !UPT ;  /* 0x0000000228057892 */ /* 0x000fc8000f8efc3f */
[----:B------:R-:W-:-:S06]  /*1b500*/  UISETP.NE.AND UP0, UPT, UR5, 0x3, UPT ;  /* 0x000000030500788c */ /* 0x000fcc000bf05270 */
[----:B------:R-:W-:-:S13]  /*1b510*/  PLOP3.LUT P0, PT, PT, PT, UP0, 0x80, 0x0 ;  /* 0x000000000000781c */ /* 0x000fda0003f0f008 */
[----:B------:R-:W-:Y:S05]  /*1b520*/  @!P0 BRA `(.L_x_563) ;  /* 0x0000000000048947 */ /* 0x000fea0003800000 */
[----:B------:R-:W-:Y:S01]  /*1b530*/  BPT.TRAP 0x1 ;  /* 0x000000040000795c */ /* 0x000fe20000300000 */
.L_x_563:
[----:B------:R-:W0:Y:S01]  /*1b540*/  S2R R3, SR_CgaCtaId ;  /* 0x0000000000037919 */ /* 0x000e220000008800 */
[----:B------:R-:W-:Y:S02]  /*1b550*/  MOV R0, 0x400 ;  /* 0x0000040000007802 */ /* 0x000fe40000000f00 */
[----:B------:R-:W-:Y:S02]  /*1b560*/  SHF.L.U32 R2, R11, 0x1f, RZ ;  /* 0x0000001f0b027819 */ /* 0x000fe400000006ff */
[----:B0-----:R-:W-:-:S05]  /*1b570*/  LEA R3, R3, R0, 0x18 ;  /* 0x0000000003037211 */ /* 0x001fca00078ec0ff */
[----:B------:R-:W-:-:S04]  /*1b580*/  VIADD R3, R3, 0x20 ;  /* 0x0000002003037836 */ /* 0x000fc80000000000 */
[C---:B------:R-:W-:Y:S01]  /*1b590*/  IMAD R5, R10.reuse, 0x8, R3 ;  /* 0x000000080a057824 */ /* 0x040fe200078e0203 */
[----:B------:R-:W-:-:S03]  /*1b5a0*/  IADD3 R10, R10, 0x1, RZ ;  /* 0x000000010a0a7810 */ /* 0x000fc60007ffe0ff */
[----:B------:R-:W0:Y:S01]  /*1b5b0*/  SYNCS.PHASECHK.TRANS64.TRYWAIT P0, [R5+URZ], R2 ;  /* 0x00000002050075a7 */ /* 0x000e22000800017f */
[----:B------:R-:W-:-:S04]  /*1b5c0*/  ISETP.NE.AND P1, PT, R10, 0x4, PT ;  /* 0x000000040a00780c */ /* 0x000fc80003f25270 */
[----:B------:R-:W-:Y:S02]  /*1b5d0*/  SEL R0, RZ, 0x1, P1 ;  /* 0x00000001ff007807 */ /* 0x000fe40000800000 */
[----:B------:R-:W-:Y:S02]  /*1b5e0*/  SEL R10, R10, RZ, P1 ;  /* 0x000000ff0a0a7207 */ /* 0x000fe40000800000 */
[----:B------:R-:W-:-:S03]  /*1b5f0*/  LOP3.LUT R11, R11, R0, RZ, 0x3c, !PT ;  /* 0x000000000b0b7212 */ /* 0x000fc600078e3cff */
[----:B------:R-:W-:Y:S01]  /*1b600*/  IMAD R7, R10, 0x8, R3 ;  /* 0x000000080a077824 */ /* 0x000fe200078e0203 */
[----:B------:R-:W-:Y:S01]  /*1b610*/  SHF.L.U32 R4, R11, 0x1f, RZ ;  /* 0x0000001f0b047819 */ /* 0x000fe200000006ff */
[----:B0-----:R-:W-:Y:S06]  /*1b620*/  @!P0 BRA `(.L_x_564) ;  /* 0x0000000000dc8947 */ /* 0x001fec0003800000 */
.L_x_575:
[----:B------:R-:W1:Y:S01]  /*1b630*/  SYNCS.PHASECHK.TRANS64.TRYWAIT P0, [R7+URZ], R4 ;  /* 0x00000004070075a7 */ /* 0x000e62000800017f */
[----:B------:R-:W-:-:S05]  /*1b640*/  VIADD R0, R10, 0x1 ;  /* 0x000000010a007836 */ /* 0x000fca0000000000 */
[----:B------:R-:W-:-:S04]  /*1b650*/  ISETP.NE.AND P1, PT, R0, 0x4, PT ;  /* 0x000000040000780c */ /* 0x000fc80003f25270 */
[----:B0-----:R-:W-:Y:S02]  /*1b660*/  SEL R2, RZ, 0x1, P1 ;  /* 0x00000001ff027807 */ /* 0x001fe40000800000 */
[----:B------:R-:W-:Y:S02]  /*1b670*/  SEL R0, R0, RZ, P1 ;  /* 0x000000ff00007207 */ /* 0x000fe40000800000 */
[----:B------:R-:W-:Y:S02]  /*1b680*/  LOP3.LUT R11, R11, R2, RZ, 0x3c, !PT ;  /* 0x000000020b0b7212 */ /* 0x000fe400078e3cff */
[----:B------:R-:W-:Y:S02]  /*1b690*/  LEA R6, R0, R3, 0x3 ;  /* 0x0000000300067211 */ /* 0x000fe400078e18ff */
[----:B------:R-:W-:Y:S01]  /*1b6a0*/  SHF.L.U32 R5, R11, 0x1f, RZ ;  /* 0x0000001f0b057819 */ /* 0x000fe200000006ff */
[----:B-1----:R-:W-:Y:S06]  /*1b6b0*/  @!P0 BRA `(.L_x_565) ;  /* 0x0000000000cc8947 */ /* 0x002fec0003800000 */
.L_x_576:
[----:B------:R-:W1:Y:S01]  /*1b6c0*/  SYNCS.PHASECHK.TRANS64.TRYWAIT P0, [R6+URZ], R5 ;  /* 0x00000005060075a7 */ /* 0x000e62000800017f */
[----:B------:R-:W-:-:S05]  /*1b6d0*/  VIADD R0, R0, 0x1 ;  /* 0x0000000100007836 */ /* 0x000fca0000000000 */
[----:B------:R-:W-:-:S04]  /*1b6e0*/  ISETP.NE.AND P1, PT, R0, 0x4, PT ;  /* 0x000000040000780c */ /* 0x000fc80003f25270 */
[----:B------:R-:W-:Y:S02]  /*1b6f0*/  SEL R2, RZ, 0x1, P1 ;  /* 0x00000001ff027807 */ /* 0x000fe40000800000 */
[----:B------:R-:W-:Y:S02]  /*1b700*/  SEL R0, R0, RZ, P1 ;  /* 0x000000ff00007207 */ /* 0x000fe40000800000 */
[----:B------:R-:W-:Y:S01]  /*1b710*/  LOP3.LUT R2, R11, R2, RZ, 0x3c, !PT ;  /* 0x000000020b027212 */ /* 0x000fe200078e3cff */
[----:B-1----:R-:W-:Y:S06]  /*1b720*/  @!P0 BRA `(.L_x_566) ;  /* 0x0000000000c48947 */ /* 0x002fec0003800000 */
.L_x_577:
[----:B------:R-:W-:Y:S01]  /*1b730*/  IMAD R3, R0, 0x8, R3 ;  /* 0x0000000800037824 */ /* 0x000fe200078e0203 */
[----:B------:R-:W-:-:S07]  /*1b740*/  SHF.L.U32 R0, R2, 0x1f, RZ ;  /* 0x0000001f02007819 */ /* 0x000fce00000006ff */
.L_x_567:
[----:B--2---:R2:W3:Y:S02]  /*1b750*/  SYNCS.PHASECHK.TRANS64.TRYWAIT P0, [R3+URZ], R0 ;  /* 0x00000000030075a7 */ /* 0x0044e4000800017f */
[----:B---3--:R-:W-:Y:S05]  /*1b760*/  @!P0 NANOSLEEP.SYNCS 0x989680 ;  /* 0x009896800000895d */ /* 0x008fea0003900000 */
[----:B------:R-:W3:Y:S02]  /*1b770*/  @!P0 SYNCS.PHASECHK.TRANS64 P0, [R3+URZ], R0 ;  /* 0x00000000030085a7 */ /* 0x000ee4000800007f */
[----:B---3--:R-:W-:Y:S05]  /*1b780*/  @!P0 BRA `(.L_x_567) ;  /* 0xfffffffc00f08947 */ /* 0x008fea000383ffff */
.L_x_562:
[----:B------:R-:W-:Y:S05]  /*1b790*/  BSYNC B0 ;  /* 0x0000000000007941 */ /* 0x000fea0003800000 */
.L_x_561:
[----:B------:R-:W-:Y:S05]  /*1b7a0*/  EXIT ;  /* 0x000000000000794d */ /* 0x000fea0003800000 */
.L_x_21:
[----:B-1----:R1:W2:Y:S02]  /*1b7b0*/  SYNCS.PHASECHK.TRANS64.TRYWAIT P1, [R4+URZ], R3 ;  /* 0x00000003040075a7 */ /* 0x0022a4000802017f */
[----:B--2---:R-:W-:Y:S05]  /*1b7c0*/  @!P1 NANOSLEEP.SYNCS 0x989680 ;  /* 0x009896800000995d */ /* 0x004fea0003900000 */
[----:B------:R-:W2:Y:S02]  /*1b7d0*/  @!P1 SYNCS.PHASECHK.TRANS64 P1, [R4+URZ], R3 ;  /* 0x00000003040095a7 */ /* 0x000ea4000802007f */
[----:B--2---:R-:W-:Y:S05]  /*1b7e0*/  @!P1 BRA `(.L_x_21) ;  /* 0xfffffffc00f09947 */ /* 0x004fea000383ffff */
[----:B------:R-:W-:Y:S05]  /*1b7f0*/  BRA `(.L_x_20) ;  /* 0xfffffe5c006c7947 */ /* 0x000fea000383ffff */
.L_x_26:
[----:B-1----:R1:W2:Y:S02]  /*1b800*/  SYNCS.PHASECHK.TRANS64.TRYWAIT P1, [R4+URZ], R5 ;  /* 0x00000005040075a7 */ /* 0x0022a4000802017f */
[----:B--2---:R-:W-:Y:S05]  /*1b810*/  @!P1 NANOSLEEP.SYNCS 0x989680 ;  /* 0x009896800000995d */ /* 0x004fea0003900000 */
[----:B------:R-:W2:Y:S02]  /*1b820*/  @!P1 SYNCS.PHASECHK.TRANS64 P1, [R4+URZ], R5 ;  /* 0x00000005040095a7 */ /* 0x000ea4000802007f */
[----:B--2---:R-:W-:Y:S05]  /*1b830*/  @!P1 BRA `(.L_x_26) ;  /* 0xfffffffc00f09947 */ /* 0x004fea000383ffff */
[----:B------:R-:W-:Y:S05]  /*1b840*/  BRA `(.L_x_25) ;  /* 0xfffffe9400647947 */ /* 0x000fea000383ffff */
.L_x_549:
[----:B------:R-:W-:Y:S01]  /*1b850*/  BSSY B1, `(.L_x_568) ;  /* 0x0000006000017945 */ /* 0x000fe20003800000 */
[----:B------:R-:W-:-:S07]  /*1b860*/  MOV R15, 0xffffffff ;  /* 0xffffffff000f7802 */ /* 0x000fce0000000f00 */
[----:B------:R-:W-:Y:S05]  /*1b870*/  WARPSYNC.COLLECTIVE R15, `(.L_x_569) ;  /* 0x000000000f0c7348 */ /* 0x000fea0003c00000 */
[----:B------:R-:W-:Y:S02]  /*1b880*/  ELECT P6, UR62, PT ;  /* 0x00000000003e782f */ /* 0x000fe400038c0000 */
[----:B------:R-:W-:Y:S01]  /*1b890*/  MOV R14, UR62 ;  /* 0x0000003e000e7c02 */ /* 0x000fe20008000f00 */
[----:B------:R-:W-:Y:S10]  /*1b8a0*/  ENDCOLLECTIVE ;  /* 0x000000000000791b */ /* 0x000ff40003800000 */
.L_x_569:
[----:B------:R-:W-:Y:S05]  /*1b8b0*/  BSYNC B1 ;  /* 0x0000000000017941 */ /* 0x000fea0003800000 */
.L_x_568:
[----:B------:R-:W-:Y:S05]  /*1b8c0*/  BRA `(.L_x_570) ;  /* 0xfffffff0001c7947 */ /* 0x000fea000383ffff */
.L_x_552:
[----:B0-----:R0:W2:Y:S02]  /*1b8d0*/  SYNCS.PHASECHK.TRANS64.TRYWAIT P0, [R17+URZ+0x20], R4 ;  /* 0x00002004110075a7 */ /* 0x0010a4000800017f */
[----:B--2---:R-:W-:Y:S05]  /*1b8e0*/  @!P0 NANOSLEEP.SYNCS 0x989680 ;  /* 0x009896800000895d */ /* 0x004fea0003900000 */
[----:B------:R-:W2:Y:S02]  /*1b8f0*/  @!P0 SYNCS.PHASECHK.TRANS64 P0, [R17+URZ+0x20], R4 ;  /* 0x00002004110085a7 */ /* 0x000ea4000800007f */
[----:B--2---:R-:W-:Y:S05]  /*1b900*/  @!P0 BRA `(.L_x_552) ;  /* 0xfffffffc00f08947 */ /* 0x004fea000383ffff */
[----:B------:R-:W-:Y:S05]  /*1b910*/  BRA `(.L_x_571) ;  /* 0xfffffff000587947 */ /* 0x000fea000383ffff */
.L_x_560:
[----:B------:R-:W-:Y:S01]  /*1b920*/  BSSY B0, `(.L_x_572) ;  /* 0x0000006000007945 */ /* 0x000fe20003800000 */
[----:B------:R-:W-:-:S07]  /*1b930*/  IMAD.MOV.U32 R15, RZ, RZ, -0x1 ;  /* 0xffffffffff0f7424 */ /* 0x000fce00078e00ff */
[----:B------:R-:W-:Y:S05]  /*1b940*/  WARPSYNC.COLLECTIVE R15, `(.L_x_573) ;  /* 0x000000000f0c7348 */ /* 0x000fea0003c00000 */
[----:B------:R-:W-:Y:S02]  /*1b950*/  ELECT P6, UR62, PT ;  /* 0x00000000003e782f */ /* 0x000fe400038c0000 */
[----:B------:R-:W-:Y:S01]  /*1b960*/  MOV R14, UR62 ;  /* 0x0000003e000e7c02 */ /* 0x000fe20008000f00 */
[----:B------:R-:W-:Y:S10]  /*1b970*/  ENDCOLLECTIVE ;  /* 0x000000000000791b */ /* 0x000ff40003800000 */
.L_x_573:
[----:B------:R-:W-:Y:S05]  /*1b980*/  BSYNC B0 ;  /* 0x0000000000007941 */ /* 0x000fea0003800000 */
.L_x_572:
[----:B------:R-:W-:Y:S05]  /*1b990*/  BRA `(.L_x_574) ;  /* 0xfffffff800cc7947 */ /* 0x000fea000383ffff */
.L_x_564:
[----:B0-----:R0:W1:Y:S02]  /*1b9a0*/  SYNCS.PHASECHK.TRANS64.TRYWAIT P0, [R5+URZ], R2 ;  /* 0x00000002050075a7 */ /* 0x001064000800017f */
[----:B-1----:R-:W-:Y:S05]  /*1b9b0*/  @!P0 NANOSLEEP.SYNCS 0x989680 ;  /* 0x009896800000895d */ /* 0x002fea0003900000 */
[----:B------:R-:W1:Y:S02]  /*1b9c0*/  @!P0 SYNCS.PHASECHK.TRANS64 P0, [R5+URZ], R2 ;  /* 0x00000002050085a7 */ /* 0x000e64000800007f */
[----:B-1----:R-:W-:Y:S05]  /*1b9d0*/  @!P0 BRA `(.L_x_564) ;  /* 0xfffffffc00f08947 */ /* 0x002fea000383ffff */
[----:B------:R-:W-:Y:S05]  /*1b9e0*/  BRA `(.L_x_575) ;  /* 0xfffffffc00107947 */ /* 0x000fea000383ffff */
.L_x_565:
[----:B0-----:R0:W1:Y:S02]  /*1b9f0*/  SYNCS.PHASECHK.TRANS64.TRYWAIT P0, [R7+URZ], R4 ;  /* 0x00000004070075a7 */ /* 0x001064000800017f */
[----:B-1----:R-:W-:Y:S05]  /*1ba00*/  @!P0 NANOSLEEP.SYNCS 0x989680 ;  /* 0x009896800000895d */ /* 0x002fea0003900000 */
[----:B------:R-:W1:Y:S02]  /*1ba10*/  @!P0 SYNCS.PHASECHK.TRANS64 P0, [R7+URZ], R4 ;  /* 0x00000004070085a7 */ /* 0x000e64000800007f */
[----:B-1----:R-:W-:Y:S05]  /*1ba20*/  @!P0 BRA `(.L_x_565) ;  /* 0xfffffffc00f08947 */ /* 0x002fea000383ffff */
[----:B------:R-:W-:Y:S05]  /*1ba30*/  BRA `(.L_x_576) ;  /* 0xfffffffc00207947 */ /* 0x000fea000383ffff */
.L_x_566:
[----:B-1----:R1:W2:Y:S02]  /*1ba40*/  SYNCS.PHASECHK.TRANS64.TRYWAIT P0, [R6+URZ], R5 ;  /* 0x00000005060075a7 */ /* 0x0022a4000800017f */
[----:B--2---:R-:W-:Y:S05]  /*1ba50*/  @!P0 NANOSLEEP.SYNCS 0x989680 ;  /* 0x009896800000895d */ /* 0x004fea0003900000 */
[----:B------:R-:W2:Y:S02]  /*1ba60*/  @!P0 SYNCS.PHASECHK.TRANS64 P0, [R6+URZ], R5 ;  /* 0x00000005060085a7 */ /* 0x000ea4000800007f */
[----:B--2---:R-:W-:Y:S05]  /*1ba70*/  @!P0 BRA `(.L_x_566) ;  /* 0xfffffffc00f08947 */ /* 0x004fea000383ffff */
[----:B------:R-:W-:Y:S05]  /*1ba80*/  BRA `(.L_x_577) ;  /* 0xfffffffc00287947 */ /* 0x000fea000383ffff */
.L_x_578:
[----:B------:R-:W-:-:S00]  /*1ba90*/  BRA `(.L_x_578) ;  /* 0xfffffffc00fc7947 */ /* 0x000fc0000383ffff */
[----:B------:R-:W-:-:S00]  /*1baa0*/  NOP ;  /* 0x0000000000007918 */ /* 0x000fc00000000000 */
        /* <DEDUP_REMOVED lines=13> */
.L_x_579:


//--------------------- .nv.global.init           --------------------------
	.section	.nv.global.init,"aw",@progbits
.nv.global.init:
	.type		$str$22,@object
	.size		$str$22,($str$23 - $str$22)
$str$22:
        /*0000*/ 	.byte	0x6b, 0x5f, 0x74, 0x69, 0x6c, 0x65, 0x5f, 0x63, 0x6f, 0x75, 0x6e, 0x74, 0x20, 0x3e, 0x3d, 0x20
        /*0010*/ 	.byte	0x31, 0x00
	.type		$str$23,@object
	.size		$str$23,(__unnamed_1 - $str$23)
$str$23:
        /*0012*/ 	.byte	0x2f, 0x74, 0x6d, 0x70, 0x2f, 0x63, 0x75, 0x74, 0x6c, 0x61, 0x73, 0x73, 0x5f, 0x73, 0x77, 0x65
        /*0022*/ 	.byte	0x65, 0x70, 0x5f, 0x73, 0x72, 0x63, 0x2f, 0x69, 0x6e, 0x63, 0x6c, 0x75, 0x64, 0x65, 0x2f, 0x63
        /*0032*/ 	.byte	0x75, 0x74, 0x6c, 0x61, 0x73, 0x73, 0x2f, 0x67, 0x65, 0x6d, 0x6d, 0x2f, 0x63, 0x6f, 0x6c, 0x6c
        /*0042*/ 	.byte	0x65, 0x63, 0x74, 0x69, 0x76, 0x65, 0x2f, 0x73, 0x6d, 0x39, 0x30, 0x5f, 0x6d, 0x6d, 0x61, 0x5f
        /*0052*/ 	.byte	0x74, 0x6d, 0x61, 0x5f, 0x67, 0x6d, 0x6d, 0x61, 0x5f, 0x73, 0x73, 0x5f, 0x77, 0x61, 0x72, 0x70
        /*0062*/ 	.byte	0x73, 0x70, 0x65, 0x63, 0x69, 0x61, 0x6c, 0x69, 0x7a, 0x65, 0x64, 0x2e, 0x68, 0x70, 0x70, 0x00
	.type		__unnamed_1,@object
	.size		__unnamed_1,(.L_0 - __unnamed_1)
__unnamed_1:
        /* <DEDUP_REMOVED lines=181> */
        /*0bc2*/ 	.byte	0x65, 0x6e, 0x74, 0x69, 0x74, 0x79, 0x5d, 0x00
.L_0:


//--------------------- .nv.shared._ZN7cutlass13device_kernelINS_4gemm6kernel13GemmUniversalIN4cute5tupleIJiiiiEEENS1_10collective13CollectiveMmaINS1_34MainloopSm90TmaGmmaWarpSpecializedILi4ENS5_IJNS4_1CILi2EEENSA_ILi1EEESC_EEENS1_35KernelTmaWarpSpecializedCooperativeEEENS5_IJNSA_ILi192EEENSA_ILi256EEENSA_ILi64EEEEEENS_6half_tENS5_IJlSC_lEEESK_SL_NS4_8TiledMMAINS4_8MMA_AtomIJNS4_4SM904GMMA26MMA_64x256x16_F32F16F16_SSILNSP_5MajorE0ELSR_0ELNSP_7ScaleInE1ELSS_1EEEEEENS4_6LayoutISD_NS5_IJSC_NSA_ILi0EEESW_EEEEENS5_IJNS4_10UnderscoreESZ_SZ_EEEEENS4_13SM90_TMA_LOADENS4_14ComposedLayoutINS4_7SwizzleILi3ELi4ELi3EEENS4_18smem_ptr_flag_bitsILi16EEENSV_INS5_IJNSA_ILi8EEESI_EEENS5_IJSI_SC_EEEEEEEvNS4_8identityENS4_23SM90_TMA_LOAD_MULTICASTES1C_vS1D_EENS_8epilogue10collective6detail29Sm90TmaWarpSpecializedAdapterINS1H_15DefaultEpilogueISK_SL_SL_NS1G_6thread17LinearCombinationISK_Li1EffLNS1L_9ScaleType4KindE0ELNS_15FloatRoundStyleE2ESK_EENS1_15EpilogueDefaultEEEEEvvEEEEvNT_6ParamsE --------------------------
	.section	.nv.shared._ZN7cutlass13device_kernelINS_4gemm6kernel13GemmUniversalIN4cute5tupleIJiiiiEEENS1_10collective13CollectiveMmaINS1_34MainloopSm90TmaGmmaWarpSpecializedILi4ENS5_IJNS4_1CILi2EEENSA_ILi1EEESC_EEENS1_35KernelTmaWarpSpecializedCooperativeEEENS5_IJNSA_ILi192EEENSA_ILi256EEENSA_ILi64EEEEEENS_6half_tENS5_IJlSC_lEEESK_SL_NS4_8TiledMMAINS4_8MMA_AtomIJNS4_4SM904GMMA26MMA_64x256x16_F32F16F16_SSILNSP_5MajorE0ELSR_0ELNSP_7ScaleInE1ELSS_1EEEEEENS4_6LayoutISD_NS5_IJSC_NSA_ILi0EEESW_EEEEENS5_IJNS4_10UnderscoreESZ_SZ_EEEEENS4_13SM90_TMA_LOADENS4_14ComposedLayoutINS4_7SwizzleILi3ELi4ELi3EEENS4_18smem_ptr_flag_bitsILi16EEENSV_INS5_IJNSA_ILi8EEESI_EEENS5_IJSI_SC_EEEEEEEvNS4_8identityENS4_23SM90_TMA_LOAD_MULTICASTES1C_vS1D_EENS_8epilogue10collective6detail29Sm90TmaWarpSpecializedAdapterINS1H_15DefaultEpilogueISK_SL_SL_NS1G_6thread17LinearCombinationISK_Li1EffLNS1L_9ScaleType4KindE0ELNS_15FloatRoundStyleE2ESK_EENS1_15EpilogueDefaultEEEEEvvEEEEvNT_6ParamsE,"aw",@nobits
	.sectionflags	@""
	.align	16
	.zero		1024


//--------------------- .nv.shared.reserved.0     --------------------------
	.section	.nv.shared.reserved.0,"aw",@nobits
	.weak		__nv_reservedSMEM_offset_0_alias
	.size		__nv_reservedSMEM_offset_0_alias, 0, 0
	.other		__nv_reservedSMEM_offset_0_alias,@"STO_CUDA_RESERVED_SHARED STV_DEFAULT"
__nv_reservedSMEM_offset_0_alias:
	.zero		0


//--------------------- .nv.global                --------------------------
	.section	.nv.global,"aw",@nobits
.nv.global:
	.type		_ZN40_INTERNAL_3b2eafd8_4_k_cu_5d848a80_180584cute1_E,@object
	.size		_ZN40_INTERNAL_3b2eafd8_4_k_cu_5d848a80_180584cute1_E,(_ZN40_INTERNAL_3b2eafd8_4_k_cu_5d848a80_180584cuda3std3__45__cpo6cbeginE - _ZN40_INTERNAL_3b2eafd8_4_k_cu_5d848a80_180584cute1_E)
_ZN40_INTERNAL_3b2eafd8_4_k_cu_5d848a80_180584cute1_E:
	.zero		1
	.type		_ZN40_INTERNAL_3b2eafd8_4_k_cu_5d848a80_180584cuda3std3__45__cpo6cbeginE,@object
	.size		_ZN40_INTERNAL_3b2eafd8_4_k_cu_5d848a80_180584cuda3std3__45__cpo6cbeginE,(_ZN40_INTERNAL_3b2eafd8_4_k_cu_5d848a80_180584cuda3std3__48in_placeE - _ZN40_INTERNAL_3b2eafd8_4_k_cu_5d848a80_180584cuda3std3__45__cpo6cbeginE)
_ZN40_INTERNAL_3b2eafd8_4_k_cu_5d848a80_180584cuda3std3__45__cpo6cbeginE:
	.zero		1
	.type		_ZN40_INTERNAL_3b2eafd8_4_k_cu_5d848a80_180584cuda3std3__48in_placeE,@object
	.size		_ZN40_INTERNAL_3b2eafd8_4_k_cu_5d848a80_180584cuda3std3__48in_placeE,(_ZN40_INTERNAL_3b2eafd8_4_k_cu_5d848a80_180584cuda3std6ranges3__45__cpo9iter_moveE - _ZN40_INTERNAL_3b2eafd8_4_k_cu_5d848a80_180584cuda3std3__48in_placeE)
_ZN40_INTERNAL_3b2eafd8_4_k_cu_5d848a80_180584cuda3std3__48in_placeE:
	.zero		1
	.type		_ZN40_INTERNAL_3b2eafd8_4_k_cu_5d848a80_180584cuda3std6ranges3__45__cpo9iter_moveE,@object
	.size		_ZN40_INTERNAL_3b2eafd8_4_k_cu_5d848a80_180584cuda3std6ranges3__45__cpo9iter_moveE,(_ZN40_INTERNAL_3b2eafd8_4_k_cu_5d848a80_180584cuda3std3__45__cpo5beginE - _ZN40_INTERNAL_3b2eafd8_4_k_cu_5d848a80_180584cuda3std6ranges3__45__cpo9iter_moveE)
_ZN40_INTERNAL_3b2eafd8_4_k_cu_5d848a80_180584cuda3std6ranges3__45__cpo9iter_moveE:
	.zero		1
	.type		_ZN40_INTERNAL_3b2eafd8_4_k_cu_5d848a80_180584cuda3std3__45__cpo5beginE,@object
	.size		_ZN40_INTERNAL_3b2eafd8_4_k_cu_5d848a80_180584cuda3std3__45__cpo5beginE,(_ZN40_INTERNAL_3b2eafd8_4_k_cu_5d848a80_180584cuda3std3__442_GLOBAL__N__3b2eafd8_4_k_cu_5d848a80_180586ignoreE - _ZN40_INTERNAL_3b2eafd8_4_k_cu_5d848a80_180584cuda3std3__45__cpo5beginE)
_ZN40_INTERNAL_3b2eafd8_4_k_cu_5d848a80_180584cuda3std3__45__cpo5beginE:
	.zero		1
	.type		_ZN40_INTERNAL_3b2eafd8_4_k_cu_5d848a80_180584cuda3std3__442_GLOBAL__N__3b2eafd8_4_k_cu_5d848a80_180586ignoreE,@object
	.size		_ZN40_INTERNAL_3b2eafd8_4_k_cu_5d848a80_180584cuda3std3__442_GLOBAL__N__3b2eafd8_4_k_cu_5d848a80_180586ignoreE,(_ZN40_INTERNAL_3b2eafd8_4_k_cu_5d848a80_180584cute7productE - _ZN40_INTERNAL_3b2eafd8_4_k_cu_5d848a80_180584cuda3std3__442_GLOBAL__N__3b2eafd8_4_k_cu_5d848a80_180586ignoreE)
_ZN40_INTERNAL_3b2eafd8_4_k_cu_5d848a80_180584cuda3std3__442_GLOBAL__N__3b2eafd8_4_k_cu_5d848a80_180586ignoreE:
	.zero		1
	.type		_ZN40_INTERNAL_3b2eafd8_4_k_cu_5d848a80_180584cute7productE,@object
	.size		_ZN40_INTERNAL_3b2eafd8_4_k_cu_5d848a80_180584cute7productE,(_ZN40_INTERNAL_3b2eafd8_4_k_cu_5d848a80_180584cuda3std3__45__cpo3endE - _ZN40_INTERNAL_3b2eafd8_4_k_cu_5d848a80_180584cute7productE)
_ZN40_INTERNAL_3b2eafd8_4_k_cu_5d848a80_180584cute7productE:
	.zero		1
	.type		_ZN40_INTERNAL_3b2eafd8_4_k_cu_5d848a80_180584cuda3std3__45__cpo3endE,@object
	.size		_ZN40_INTERNAL_3b2eafd8_4_k_cu_5d848a80_180584cuda3std3__45__cpo3endE,(_ZN40_INTERNAL_3b2eafd8_4_k_cu_5d848a80_180584cuda3std3__419piecewise_constructE - _ZN40_INTERNAL_3b2eafd8_4_k_cu_5d848a80_180584cuda3std3__45__cpo3endE)
_ZN40_INTERNAL_3b2eafd8_4_k_cu_5d848a80_180584cuda3std3__45__cpo3endE:
	.zero		1
	.type		_ZN40_INTERNAL_3b2eafd8_4_k_cu_5d848a80_180584cuda3std3__419piecewise_constructE,@object
	.size		_ZN40_INTERNAL_3b2eafd8_4_k_cu_5d848a80_180584cuda3std3__419piecewise_constructE,(_ZN40_INTERNAL_3b2eafd8_4_k_cu_5d848a80_180584cuda3std3__45__cpo4cendE - _ZN40_INTERNAL_3b2eafd8_4_k_cu_5d848a80_180584cuda3std3__419piecewise_constructE)
_ZN40_INTERNAL_3b2eafd8_4_k_cu_5d848a80_180584cuda3std3__419piecewise_constructE:
	.zero		1
	.type		_ZN40_INTERNAL_3b2eafd8_4_k_cu_5d848a80_180584cuda3std3__45__cpo4cendE,@object
	.size		_ZN40_INTERNAL_3b2eafd8_4_k_cu_5d848a80_180584cuda3std3__45__cpo4cendE,(_ZN40_INTERNAL_3b2eafd8_4_k_cu_5d848a80_180584cuda3std6ranges3__45__cpo4swapE - _ZN40_INTERNAL_3b2eafd8_4_k_cu_5d848a80_180584cuda3std3__45__cpo4cendE)
_ZN40_INTERNAL_3b2eafd8_4_k_cu_5d848a80_180584cuda3std3__45__cpo4cendE:
	.zero		1
	.type		_ZN40_INTERNAL_3b2eafd8_4_k_cu_5d848a80_180584cuda3std6ranges3__45__cpo4swapE,@object
	.size		_ZN40_INTERNAL_3b2eafd8_4_k_cu_5d848a80_180584cuda3std6ranges3__45__cpo4swapE,(.L_8 - _ZN40_INTERNAL_3b2eafd8_4_k_cu_5d848a80_180584cuda3std6ranges3__45__cpo4swapE)
_ZN40_INTERNAL_3b2eafd8_4_k_cu_5d848a80_180584cuda3std6ranges3__45__cpo4swapE:
	.zero		1
.L_8:


//--------------------- .nv.constant0._ZN7cutlass13device_kernelINS_4gemm6kernel13GemmUniversalIN4cute5tupleIJiiiiEEENS1_10collective13CollectiveMmaINS1_34MainloopSm90TmaGmmaWarpSpecializedILi4ENS5_IJNS4_1CILi2EEENSA_ILi1EEESC_EEENS1_35KernelTmaWarpSpecializedCooperativeEEENS5_IJNSA_ILi192EEENSA_ILi256EEENSA_ILi64EEEEEENS_6half_tENS5_IJlSC_lEEESK_SL_NS4_8TiledMMAINS4_8MMA_AtomIJNS4_4SM904GMMA26MMA_64x256x16_F32F16F16_SSILNSP_5MajorE0ELSR_0ELNSP_7ScaleInE1ELSS_1EEEEEENS4_6LayoutISD_NS5_IJSC_NSA_ILi0EEESW_EEEEENS5_IJNS4_10UnderscoreESZ_SZ_EEEEENS4_13SM90_TMA_LOADENS4_14ComposedLayoutINS4_7SwizzleILi3ELi4ELi3EEENS4_18smem_ptr_flag_bitsILi16EEENSV_INS5_IJNSA_ILi8EEESI_EEENS5_IJSI_SC_EEEEEEEvNS4_8identityENS4_23SM90_TMA_LOAD_MULTICASTES1C_vS1D_EENS_8epilogue10collective6detail29Sm90TmaWarpSpecializedAdapterINS1H_15DefaultEpilogueISK_SL_SL_NS1G_6thread17LinearCombinationISK_Li1EffLNS1L_9ScaleType4KindE0ELNS_15FloatRoundStyleE2ESK_EENS1_15EpilogueDefaultEEEEEvvEEEEvNT_6ParamsE --------------------------
	.section	.nv.constant0._ZN7cutlass13device_kernelINS_4gemm6kernel13GemmUniversalIN4cute5tupleIJiiiiEEENS1_10collective13CollectiveMmaINS1_34MainloopSm90TmaGmmaWarpSpecializedILi4ENS5_IJNS4_1CILi2EEENSA_ILi1EEESC_EEENS1_35KernelTmaWarpSpecializedCooperativeEEENS5_IJNSA_ILi192EEENSA_ILi256EEENSA_ILi64EEEEEENS_6half_tENS5_IJlSC_lEEESK_SL_NS4_8TiledMMAINS4_8MMA_AtomIJNS4_4SM904GMMA26MMA_64x256x16_F32F16F16_SSILNSP_5MajorE0ELSR_0ELNSP_7ScaleInE1ELSS_1EEEEEENS4_6LayoutISD_NS5_IJSC_NSA_ILi0EEESW_EEEEENS5_IJNS4_10UnderscoreESZ_SZ_EEEEENS4_13SM90_TMA_LOADENS4_14ComposedLayoutINS4_7SwizzleILi3ELi4ELi3EEENS4_18smem_ptr_flag_bitsILi16EEENSV_INS5_IJNSA_ILi8EEESI_EEENS5_IJSI_SC_EEEEEEEvNS4_8identityENS4_23SM90_TMA_LOAD_MULTICASTES1C_vS1D_EENS_8epilogue10collective6detail29Sm90TmaWarpSpecializedAdapterINS1H_15DefaultEpilogueISK_SL_SL_NS1G_6thread17LinearCombinationISK_Li1EffLNS1L_9ScaleType4KindE0ELNS_15FloatRoundStyleE2ESK_EENS1_15EpilogueDefaultEEEEEvvEEEEvNT_6ParamsE,"a",@progbits
	.sectionflags	@""
	.align	4
.nv.constant0._ZN7cutlass13device_kernelINS_4gemm6kernel13GemmUniversalIN4cute5tupleIJiiiiEEENS1_10collective13CollectiveMmaINS1_34MainloopSm90TmaGmmaWarpSpecializedILi4ENS5_IJNS4_1CILi2EEENSA_ILi1EEESC_EEENS1_35KernelTmaWarpSpecializedCooperativeEEENS5_IJNSA_ILi192EEENSA_ILi256EEENSA_ILi64EEEEEENS_6half_tENS5_IJlSC_lEEESK_SL_NS4_8TiledMMAINS4_8MMA_AtomIJNS4_4SM904GMMA26MMA_64x256x16_F32F16F16_SSILNSP_5MajorE0ELSR_0ELNSP_7ScaleInE1ELSS_1EEEEEENS4_6LayoutISD_NS5_IJSC_NSA_ILi0EEESW_EEEEENS5_IJNS4_10UnderscoreESZ_SZ_EEEEENS4_13SM90_TMA_LOADENS4_14ComposedLayoutINS4_7SwizzleILi3ELi4ELi3EEENS4_18smem_ptr_flag_bitsILi16EEENSV_INS5_IJNSA_ILi8EEESI_EEENS5_IJSI_SC_EEEEEEEvNS4_8identityENS4_23SM90_TMA_LOAD_MULTICASTES1C_vS1D_EENS_8epilogue10collective6detail29Sm90TmaWarpSpecializedAdapterINS1H_15DefaultEpilogueISK_SL_SL_NS1G_6thread17LinearCombinationISK_Li1EffLNS1L_9ScaleType4KindE0ELNS_15FloatRoundStyleE2ESK_EENS1_15EpilogueDefaultEEEEEvvEEEEvNT_6ParamsE:
	.zero		1664


//--------------------- SYMBOLS --------------------------

	.type		.nv.reservedSmem.offset0,@object
	.size		.nv.reservedSmem.offset0,0x4
	.type		__assertfail,@function
